	.target	sm_100a

	.elftype	@"ET_EXEC"


//--------------------- .note.nv.tkinfo           --------------------------
	.section	.note.nv.tkinfo,"",@"SHT_NOTE"
	.sectionflags	@"SHF_NOTE_NV_TKINFO"
	.tkinfo
        /*0018*/ 	.word	0x00000002
        /*0030*/ 	.string	""
        /*0030*/ 	.string	"ptxas"
        /*0030*/ 	.string	"Cuda compilation tools, release 13.0, V13.0.88"
        /*0030*/ 	.string	"Build cuda_13.0.r13.0/compiler.36424714_0"
        /*0030*/ 	.string	"-arch sm_100a -m 64 "



//--------------------- .note.nv.cuinfo           --------------------------
	.section	.note.nv.cuinfo,"",@"SHT_NOTE"
	.sectionflags	@"SHF_NOTE_NV_CUINFO"
        /*0018*/ 	.short	0x0002
        /*001a*/ 	.short	0x0064
        /*001c*/ 	.short	0x0082
	.zero		2


//--------------------- .nv.info                  --------------------------
	.section	.nv.info,"",@"SHT_CUDA_INFO"
	.align	4


	//----- nvinfo : EIATTR_REGCOUNT
	.align		4
        /*0000*/ 	.byte	0x04, 0x2f
        /*0002*/ 	.short	(.L_19 - .L_18)
	.align		4
.L_18:
        /*0004*/ 	.word	index@(_ZN7cutlass13device_kernelINS_4gemm6kernel13GemmUniversalIN4cute5tupleIJiiiiEEENS1_10collective13CollectiveMmaINS1_35MainloopSm100TmaUmmaWarpSpecializedILi4ELi2ELi4ENS5_IJNS4_1CILi1EEESB_SB_EEEEENS5_IJNSA_ILi128EEENSA_ILi64EEESF_EEENS_10tfloat32_tENS5_IJlSB_lEEESH_SI_NS4_8TiledMMAINS4_8MMA_AtomIJNS4_17SM100_MMA_TF32_SSISH_SH_fLi128ELi64ELNS4_4UMMA5MajorE0ELSN_0ELNSM_7ScaleInE0ELSO_0EEEEEENS4_6LayoutISC_NS5_IJNSA_ILi0EEESS_SS_EEEEENS5_IJNS4_10UnderscoreESV_SV_EEEEENS4_13SM90_TMA_LOADENS4_14ComposedLayoutINS4_7SwizzleILi3ELi4ELi3EEENS4_18smem_ptr_flag_bitsILi32EEENSR_INS5_IJNSA_ILi8EEENSA_ILi32EEEEEENS5_IJS15_SB_EEEEEEEvNS4_8identityESY_S19_vS1A_EENS_8epilogue10collective18CollectiveEpilogueINS1C_23Sm100TmaWarpSpecializedILi4ELi2ELi16ELb1ELb0EEEJSG_NS5_IJNSR_ISE_SB_EENSR_INSA_ILi16EEESB_EEEEESH_SI_SH_SI_NS1C_6fusion15FusionCallbacksIS1G_NS1L_17LinearCombinationISH_fSH_fLNS_15FloatRoundStyleE2EEESG_S1K_JEEENS4_5SM1004TMEM4LOAD26SM100_TMEM_LOAD_32dp32b16xESY_NSZ_INS10_ILi2ELi4ELi3EEES13_NSR_INS5_IJS14_S1I_EEENS5_IJS1I_SB_EEEEEEENS4_39AutoVectorizingCopyWithAssumedAlignmentILi128EEENS4_14SM90_TMA_STOREES1Z_S21_S21_EEEvvEEEEvNT_6ParamsE)
        /*0008*/ 	.word	0x00000060


	//----- nvinfo : EIATTR_FRAME_SIZE
	.align		4
.L_19:
        /*000c*/ 	.byte	0x04, 0x11
        /*000e*/ 	.short	(.L_21 - .L_20)
	.align		4
.L_20:
        /*0010*/ 	.word	index@($__internal_2_$__cuda_sm10x_tcgen05_guardrail_trap_unallocated_columns_being_dealloced)
        /*0014*/ 	.word	0x00000000


	//----- nvinfo : EIATTR_FRAME_SIZE
	.align		4
.L_21:
        /*0018*/ 	.byte	0x04, 0x11
        /*001a*/ 	.short	(.L_23 - .L_22)
	.align		4
.L_22:
        /*001c*/ 	.word	index@($__internal_1_$__cuda_sm10x_tcgen05_guardrail_trap_phase_invalid_during_alloc)
        /*0020*/ 	.word	0x00000000


	//----- nvinfo : EIATTR_FRAME_SIZE
	.align		4
.L_23:
        /*0024*/ 	.byte	0x04, 0x11
        /*0026*/ 	.short	(.L_25 - .L_24)
	.align		4
.L_24:
        /*0028*/ 	.word	index@($__internal_0_$__cuda_sm10x_tcgen05_guardrail_trap_col_being_dealloced_not_returned_by_alloc)
        /*002c*/ 	.word	0x00000000


	//----- nvinfo : EIATTR_FRAME_SIZE
	.align		4
.L_25:
        /*0030*/ 	.byte	0x04, 0x11
        /*0032*/ 	.short	(.L_27 - .L_26)
	.align		4
.L_26:
        /*0034*/ 	.word	index@(_ZN7cutlass13device_kernelINS_4gemm6kernel13GemmUniversalIN4cute5tupleIJiiiiEEENS1_10collective13CollectiveMmaINS1_35MainloopSm100TmaUmmaWarpSpecializedILi4ELi2ELi4ENS5_IJNS4_1CILi1EEESB_SB_EEEEENS5_IJNSA_ILi128EEENSA_ILi64EEESF_EEENS_10tfloat32_tENS5_IJlSB_lEEESH_SI_NS4_8TiledMMAINS4_8MMA_AtomIJNS4_17SM100_MMA_TF32_SSISH_SH_fLi128ELi64ELNS4_4UMMA5MajorE0ELSN_0ELNSM_7ScaleInE0ELSO_0EEEEEENS4_6LayoutISC_NS5_IJNSA_ILi0EEESS_SS_EEEEENS5_IJNS4_10UnderscoreESV_SV_EEEEENS4_13SM90_TMA_LOADENS4_14ComposedLayoutINS4_7SwizzleILi3ELi4ELi3EEENS4_18smem_ptr_flag_bitsILi32EEENSR_INS5_IJNSA_ILi8EEENSA_ILi32EEEEEENS5_IJS15_SB_EEEEEEEvNS4_8identityESY_S19_vS1A_EENS_8epilogue10collective18CollectiveEpilogueINS1C_23Sm100TmaWarpSpecializedILi4ELi2ELi16ELb1ELb0EEEJSG_NS5_IJNSR_ISE_SB_EENSR_INSA_ILi16EEESB_EEEEESH_SI_SH_SI_NS1C_6fusion15FusionCallbacksIS1G_NS1L_17LinearCombinationISH_fSH_fLNS_15FloatRoundStyleE2EEESG_S1K_JEEENS4_5SM1004TMEM4LOAD26SM100_TMEM_LOAD_32dp32b16xESY_NSZ_INS10_ILi2ELi4ELi3EEES13_NSR_INS5_IJS14_S1I_EEENS5_IJS1I_SB_EEEEEEENS4_39AutoVectorizingCopyWithAssumedAlignmentILi128EEENS4_14SM90_TMA_STOREES1Z_S21_S21_EEEvvEEEEvNT_6ParamsE)
        /*0038*/ 	.word	0x00000000


	//----- nvinfo : EIATTR_MIN_STACK_SIZE
	.align		4
.L_27:
        /*003c*/ 	.byte	0x04, 0x12
        /*003e*/ 	.short	(.L_29 - .L_28)
	.align		4
.L_28:
        /*0040*/ 	.word	index@(_ZN7cutlass13device_kernelINS_4gemm6kernel13GemmUniversalIN4cute5tupleIJiiiiEEENS1_10collective13CollectiveMmaINS1_35MainloopSm100TmaUmmaWarpSpecializedILi4ELi2ELi4ENS5_IJNS4_1CILi1EEESB_SB_EEEEENS5_IJNSA_ILi128EEENSA_ILi64EEESF_EEENS_10tfloat32_tENS5_IJlSB_lEEESH_SI_NS4_8TiledMMAINS4_8MMA_AtomIJNS4_17SM100_MMA_TF32_SSISH_SH_fLi128ELi64ELNS4_4UMMA5MajorE0ELSN_0ELNSM_7ScaleInE0ELSO_0EEEEEENS4_6LayoutISC_NS5_IJNSA_ILi0EEESS_SS_EEEEENS5_IJNS4_10UnderscoreESV_SV_EEEEENS4_13SM90_TMA_LOADENS4_14ComposedLayoutINS4_7SwizzleILi3ELi4ELi3EEENS4_18smem_ptr_flag_bitsILi32EEENSR_INS5_IJNSA_ILi8EEENSA_ILi32EEEEEENS5_IJS15_SB_EEEEEEEvNS4_8identityESY_S19_vS1A_EENS_8epilogue10collective18CollectiveEpilogueINS1C_23Sm100TmaWarpSpecializedILi4ELi2ELi16ELb1ELb0EEEJSG_NS5_IJNSR_ISE_SB_EENSR_INSA_ILi16EEESB_EEEEESH_SI_SH_SI_NS1C_6fusion15FusionCallbacksIS1G_NS1L_17LinearCombinationISH_fSH_fLNS_15FloatRoundStyleE2EEESG_S1K_JEEENS4_5SM1004TMEM4LOAD26SM100_TMEM_LOAD_32dp32b16xESY_NSZ_INS10_ILi2ELi4ELi3EEES13_NSR_INS5_IJS14_S1I_EEENS5_IJS1I_SB_EEEEEEENS4_39AutoVectorizingCopyWithAssumedAlignmentILi128EEENS4_14SM90_TMA_STOREES1Z_S21_S21_EEEvvEEEEvNT_6ParamsE)
        /*0044*/ 	.word	0x00000000
.L_29:


//--------------------- .nv.compat                --------------------------
	.section	.nv.compat,"",@"SHT_CUDA_COMPAT_INFO"
	.align	4
        /*0000*/ 	.byte	0x02, 0x09, 0x01, 0x00, 0x02, 0x02, 0x02, 0x00, 0x02, 0x05, 0x05, 0x00, 0x03, 0x07, 0x01, 0x01
        /*0010*/ 	.byte	0x02, 0x03, 0x01, 0x00, 0x02, 0x06, 0x01, 0x00, 0x04, 0x0b, 0x08, 0x00, 0x09, 0x00, 0x00, 0x00
        /*0020*/ 	.byte	0x00, 0x00, 0x00, 0x00


//--------------------- .nv.info._ZN7cutlass13device_kernelINS_4gemm6kernel13GemmUniversalIN4cute5tupleIJiiiiEEENS1_10collective13CollectiveMmaINS1_35MainloopSm100TmaUmmaWarpSpecializedILi4ELi2ELi4ENS5_IJNS4_1CILi1EEESB_SB_EEEEENS5_IJNSA_ILi128EEENSA_ILi64EEESF_EEENS_10tfloat32_tENS5_IJlSB_lEEESH_SI_NS4_8TiledMMAINS4_8MMA_AtomIJNS4_17SM100_MMA_TF32_SSISH_SH_fLi128ELi64ELNS4_4UMMA5MajorE0ELSN_0ELNSM_7ScaleInE0ELSO_0EEEEEENS4_6LayoutISC_NS5_IJNSA_ILi0EEESS_SS_EEEEENS5_IJNS4_10UnderscoreESV_SV_EEEEENS4_13SM90_TMA_LOADENS4_14ComposedLayoutINS4_7SwizzleILi3ELi4ELi3EEENS4_18smem_ptr_flag_bitsILi32EEENSR_INS5_IJNSA_ILi8EEENSA_ILi32EEEEEENS5_IJS15_SB_EEEEEEEvNS4_8identityESY_S19_vS1A_EENS_8epilogue10collective18CollectiveEpilogueINS1C_23Sm100TmaWarpSpecializedILi4ELi2ELi16ELb1ELb0EEEJSG_NS5_IJNSR_ISE_SB_EENSR_INSA_ILi16EEESB_EEEEESH_SI_SH_SI_NS1C_6fusion15FusionCallbacksIS1G_NS1L_17LinearCombinationISH_fSH_fLNS_15FloatRoundStyleE2EEESG_S1K_JEEENS4_5SM1004TMEM4LOAD26SM100_TMEM_LOAD_32dp32b16xESY_NSZ_INS10_ILi2ELi4ELi3EEES13_NSR_INS5_IJS14_S1I_EEENS5_IJS1I_SB_EEEEEEENS4_39AutoVectorizingCopyWithAssumedAlignmentILi128EEENS4_14SM90_TMA_STOREES1Z_S21_S21_EEEvvEEEEvNT_6ParamsE --------------------------
	.section	.nv.info._ZN7cutlass13device_kernelINS_4gemm6kernel13GemmUniversalIN4cute5tupleIJiiiiEEENS1_10collective13CollectiveMmaINS1_35MainloopSm100TmaUmmaWarpSpecializedILi4ELi2ELi4ENS5_IJNS4_1CILi1EEESB_SB_EEEEENS5_IJNSA_ILi128EEENSA_ILi64EEESF_EEENS_10tfloat32_tENS5_IJlSB_lEEESH_SI_NS4_8TiledMMAINS4_8MMA_AtomIJNS4_17SM100_MMA_TF32_SSISH_SH_fLi128ELi64ELNS4_4UMMA5MajorE0ELSN_0ELNSM_7ScaleInE0ELSO_0EEEEEENS4_6LayoutISC_NS5_IJNSA_ILi0EEESS_SS_EEEEENS5_IJNS4_10UnderscoreESV_SV_EEEEENS4_13SM90_TMA_LOADENS4_14ComposedLayoutINS4_7SwizzleILi3ELi4ELi3EEENS4_18smem_ptr_flag_bitsILi32EEENSR_INS5_IJNSA_ILi8EEENSA_ILi32EEEEEENS5_IJS15_SB_EEEEEEEvNS4_8identityESY_S19_vS1A_EENS_8epilogue10collective18CollectiveEpilogueINS1C_23Sm100TmaWarpSpecializedILi4ELi2ELi16ELb1ELb0EEEJSG_NS5_IJNSR_ISE_SB_EENSR_INSA_ILi16EEESB_EEEEESH_SI_SH_SI_NS1C_6fusion15FusionCallbacksIS1G_NS1L_17LinearCombinationISH_fSH_fLNS_15FloatRoundStyleE2EEESG_S1K_JEEENS4_5SM1004TMEM4LOAD26SM100_TMEM_LOAD_32dp32b16xESY_NSZ_INS10_ILi2ELi4ELi3EEES13_NSR_INS5_IJS14_S1I_EEENS5_IJS1I_SB_EEEEEEENS4_39AutoVectorizingCopyWithAssumedAlignmentILi128EEENS4_14SM90_TMA_STOREES1Z_S21_S21_EEEvvEEEEvNT_6ParamsE,"",@"SHT_CUDA_INFO"
	.sectionflags	@""
	.align	4


	//----- nvinfo : EIATTR_CUDA_API_VERSION
	.align		4
        /*0000*/ 	.byte	0x04, 0x37
        /*0002*/ 	.short	(.L_31 - .L_30)
.L_30:
        /*0004*/ 	.word	0x00000082


	//----- nvinfo : EIATTR_KPARAM_INFO
	.align		4
.L_31:
        /*0008*/ 	.byte	0x04, 0x17
        /*000a*/ 	.short	(.L_33 - .L_32)
.L_32:
        /*000c*/ 	.word	0x00000000
        /*0010*/ 	.short	0x0000
        /*0012*/ 	.short	0x0000
        /*0014*/ 	.byte	0x00, 0xf0, 0x01, 0x20


	//----- nvinfo : EIATTR_AT_ENTRY_FRAGMENTS
	.align		4
.L_33:
        /*0018*/ 	.byte	0x04, 0x4f
        /*001a*/ 	.short	(.L_35 - .L_34)


	//   ....[0]....
.L_34:
        /*001c*/ 	.word	0x00000006


	//----- nvinfo : EIATTR_RESERVED_SMEM_USED
	.align		4
.L_35:
        /*0020*/ 	.byte	0x01, 0x41
	.zero		2


	//----- nvinfo : EIATTR_SPARSE_MMA_MASK
	.align		4
        /*0024*/ 	.byte	0x03, 0x50
        /*0026*/ 	.short	0x0000


	//----- nvinfo : EIATTR_TCGEN05_1CTA_USED
	.align		4
        /*0028*/ 	.byte	0x01, 0x51
	.zero		2


	//----- nvinfo : EIATTR_MAXREG_COUNT
	.align		4
        /*002c*/ 	.byte	0x03, 0x1b
        /*002e*/ 	.short	0x00ff


	//----- nvinfo : EIATTR_NUM_BARRIERS
	.align		4
        /*0030*/ 	.byte	0x02, 0x4c
        /*0032*/ 	.byte	0x07
	.zero		1


	//----- nvinfo : EIATTR_EXTERNS
	.align		4
        /*0034*/ 	.byte	0x04, 0x0f
        /*0036*/ 	.short	(.L_37 - .L_36)


	//   ....[0]....
	.align		4
.L_36:
        /*0038*/ 	.word	index@(__assertfail)


	//----- nvinfo : EIATTR_MERCURY_ISA_VERSION
	.align		4
.L_37:
        /*003c*/ 	.byte	0x03, 0x5f
        /*003e*/ 	.short	0x0101


	//----- nvinfo : EIATTR_INT_WARP_WIDE_INSTR_OFFSETS
	.align		4
        /*0040*/ 	.byte	0x04, 0x31
        /*0042*/ 	.short	(.L_39 - .L_38)


	//   ....[0]....
.L_38:
        /*0044*/ 	.word	0x00001f50


	//   ....[1]....
        /*0048*/ 	.word	0x00003b60


	//   ....[2]....
        /*004c*/ 	.word	0x00003b80


	//   ....[3]....
        /*0050*/ 	.word	0x00003bb0


	//   ....[4]....
        /*0054*/ 	.word	0x000044f0


	//   ....[5]....
        /*0058*/ 	.word	0x00004560


	//   ....[6]....
        /*005c*/ 	.word	0x00004640


	//   ....[7]....
        /*0060*/ 	.word	0x000046c0


	//   ....[8]....
        /*0064*/ 	.word	0x000047d0


	//   ....[9]....
        /*0068*/ 	.word	0x00004860


	//   ....[10]....
        /*006c*/ 	.word	0x00004a40


	//   ....[11]....
        /*0070*/ 	.word	0x00004ba0


	//----- nvinfo : EIATTR_COOP_GROUP_MASK_REGIDS
	.align		4
.L_39:
        /*0074*/ 	.byte	0x04, 0x29
        /*0076*/ 	.short	(.L_41 - .L_40)


	//   ....[0]....
.L_40:
        /*0078*/ 	.word	0xffffffff


	//   ....[1]....
        /*007c*/ 	.word	0xffffffff


	//   ....[2]....
        /*0080*/ 	.word	0xffffffff


	//   ....[3]....
        /*0084*/ 	.word	0xffffffff


	//   ....[4]....
        /*0088*/ 	.word	0xffffffff


	//   ....[5]....
        /*008c*/ 	.word	0xffffffff


	//   ....[6]....
        /*0090*/ 	.word	0xffffffff


	//   ....[7]....
        /*0094*/ 	.word	0xffffffff


	//   ....[8]....
        /*0098*/ 	.word	0xffffffff


	//   ....[9]....
        /*009c*/ 	.word	0xffffffff


	//   ....[10]....
        /*00a0*/ 	.word	0xffffffff


	//   ....[11]....
        /*00a4*/ 	.word	0xffffffff


	//   ....[12]....
        /*00a8*/ 	.word	0xffffffff


	//----- nvinfo : EIATTR_COOP_GROUP_INSTR_OFFSETS
	.align		4
.L_41:
        /*00ac*/ 	.byte	0x04, 0x28
        /*00ae*/ 	.short	(.L_43 - .L_42)


	//   ....[0]....
.L_42:
        /*00b0*/ 	.word	0x00000090


	//   ....[1]....
        /*00b4*/ 	.word	0x000004d0


	//   ....[2]....
        /*00b8*/ 	.word	0x00000640


	//   ....[3]....
        /*00bc*/ 	.word	0x000007e0


	//   ....[4]....
        /*00c0*/ 	.word	0x000008e0


	//   ....[5]....
        /*00c4*/ 	.word	0x00000a50


	//   ....[6]....
        /*00c8*/ 	.word	0x00000bf0


	//   ....[7]....
        /*00cc*/ 	.word	0x00001e30


	//   ....[8]....
        /*00d0*/ 	.word	0x00002c10


	//   ....[9]....
        /*00d4*/ 	.word	0x00002e20


	//   ....[10]....
        /*00d8*/ 	.word	0x00002e50


	//   ....[11]....
        /*00dc*/ 	.word	0x00003a40


	//   ....[12]....
        /*00e0*/ 	.word	0x00003c70


	//----- nvinfo : EIATTR_VRC_CTA_INIT_COUNT
	.align		4
.L_43:
        /*00e4*/ 	.byte	0x02, 0x4a
        /*00e6*/ 	.byte	0x80
	.zero		1


	//----- nvinfo : EIATTR_SYSCALL_OFFSETS
	.align		4
        /*00e8*/ 	.byte	0x04, 0x46
        /*00ea*/ 	.short	(.L_45 - .L_44)


	//   ....[0]....
.L_44:
        /*00ec*/ 	.word	0x00005620


	//   ....[1]....
        /*00f0*/ 	.word	0x00005710


	//   ....[2]....
        /*00f4*/ 	.word	0x00005e80


	//   ....[3]....
        /*00f8*/ 	.word	0x00006800


	//   ....[4]....
        /*00fc*/ 	.word	0x00007150


	//   ....[5]....
        /*0100*/ 	.word	0x00007aa0


	//----- nvinfo : EIATTR_MBARRIER_INSTR_OFFSETS
	.align		4
.L_45:
        /*0104*/ 	.byte	0x04, 0x39
        /*0106*/ 	.short	(.L_47 - .L_46)


	//   ....[0]....
.L_46:
        /*0108*/ 	.word	0x000005b0
        /*010c*/ 	.word	0x000000ff
        /*0110*/ 	.word	0x00000000
        /*0114*/ 	.short	0x0100
        /*0116*/ 	.byte	0x05
	.zero		1


	//   ....[1]....
        /*0118*/ 	.word	0x000005c0
        /*011c*/ 	.word	0x000000ff
        /*0120*/ 	.word	0x00000020
        /*0124*/ 	.short	0x0100
        /*0126*/ 	.byte	0x05
	.zero		1


	//   ....[2]....
        /*0128*/ 	.word	0x000005d0
        /*012c*/ 	.word	0x000000ff
        /*0130*/ 	.word	0x00000008
        /*0134*/ 	.short	0x0100
        /*0136*/ 	.byte	0x05
	.zero		1


	//   ....[3]....
        /*0138*/ 	.word	0x000005e0
        /*013c*/ 	.word	0x000000ff
        /*0140*/ 	.word	0x00000028
        /*0144*/ 	.short	0x0100
        /*0146*/ 	.byte	0x05
	.zero		1


	//   ....[4]....
        /*0148*/ 	.word	0x000005f0
        /*014c*/ 	.word	0x000000ff
        /*0150*/ 	.word	0x00000010
        /*0154*/ 	.short	0x0100
        /*0156*/ 	.byte	0x05
	.zero		1


	//   ....[5]....
        /*0158*/ 	.word	0x00000600
        /*015c*/ 	.word	0x000000ff
        /*0160*/ 	.word	0x00000030
        /*0164*/ 	.short	0x0100
        /*0166*/ 	.byte	0x05
	.zero		1


	//   ....[6]....
        /*0168*/ 	.word	0x00000610
        /*016c*/ 	.word	0x000000ff
        /*0170*/ 	.word	0x00000018
        /*0174*/ 	.short	0x0100
        /*0176*/ 	.byte	0x05
	.zero		1


	//   ....[7]....
        /*0178*/ 	.word	0x00000620
        /*017c*/ 	.word	0x000000ff
        /*0180*/ 	.word	0x00000038
        /*0184*/ 	.short	0x0100
        /*0186*/ 	.byte	0x05
	.zero		1


	//   ....[8]....
        /*0188*/ 	.word	0x00000750
        /*018c*/ 	.word	0x000000ff
        /*0190*/ 	.word	0x00000040
        /*0194*/ 	.short	0x0100
        /*0196*/ 	.byte	0x07
	.zero		1


	//   ....[9]....
        /*0198*/ 	.word	0x00000760
        /*019c*/ 	.word	0x000000ff
        /*01a0*/ 	.word	0x00000060
        /*01a4*/ 	.short	0x0100
        /*01a6*/ 	.byte	0x07
	.zero		1


	//   ....[10]....
        /*01a8*/ 	.word	0x00000770
        /*01ac*/ 	.word	0x000000ff
        /*01b0*/ 	.word	0x00000048
        /*01b4*/ 	.short	0x0100
        /*01b6*/ 	.byte	0x07
	.zero		1


	//   ....[11]....
        /*01b8*/ 	.word	0x00000780
        /*01bc*/ 	.word	0x000000ff
        /*01c0*/ 	.word	0x00000068
        /*01c4*/ 	.short	0x0100
        /*01c6*/ 	.byte	0x07
	.zero		1


	//   ....[12]....
        /*01c8*/ 	.word	0x00000790
        /*01cc*/ 	.word	0x000000ff
        /*01d0*/ 	.word	0x00000050
        /*01d4*/ 	.short	0x0100
        /*01d6*/ 	.byte	0x07
	.zero		1


	//   ....[13]....
        /*01d8*/ 	.word	0x000007a0
        /*01dc*/ 	.word	0x000000ff
        /*01e0*/ 	.word	0x00000070
        /*01e4*/ 	.short	0x0100
        /*01e6*/ 	.byte	0x07
	.zero		1


	//   ....[14]....
        /*01e8*/ 	.word	0x000007b0
        /*01ec*/ 	.word	0x000000ff
        /*01f0*/ 	.word	0x00000058
        /*01f4*/ 	.short	0x0100
        /*01f6*/ 	.byte	0x07
	.zero		1


	//   ....[15]....
        /*01f8*/ 	.word	0x000007c0
        /*01fc*/ 	.word	0x000000ff
        /*0200*/ 	.word	0x00000078
        /*0204*/ 	.short	0x0100
        /*0206*/ 	.byte	0x07
	.zero		1


	//   ....[16]....
        /*0208*/ 	.word	0x000008b0
        /*020c*/ 	.word	0x000000ff
        /*0210*/ 	.word	0x00000080
        /*0214*/ 	.short	0x0100
        /*0216*/ 	.byte	0x05
	.zero		1


	//   ....[17]....
        /*0218*/ 	.word	0x000008c0
        /*021c*/ 	.word	0x000000ff
        /*0220*/ 	.word	0x00000088
        /*0224*/ 	.short	0x0100
        /*0226*/ 	.byte	0x05
	.zero		1


	//   ....[18]....
        /*0228*/ 	.word	0x00000a00
        /*022c*/ 	.word	0x000000ff
        /*0230*/ 	.word	0x00000090
        /*0234*/ 	.short	0x0100
        /*0236*/ 	.byte	0x05
	.zero		1


	//   ....[19]....
        /*0238*/ 	.word	0x00000a10
        /*023c*/ 	.word	0x000000ff
        /*0240*/ 	.word	0x000000a0
        /*0244*/ 	.short	0x0100
        /*0246*/ 	.byte	0x05
	.zero		1


	//   ....[20]....
        /*0248*/ 	.word	0x00000a20
        /*024c*/ 	.word	0x000000ff
        /*0250*/ 	.word	0x00000098
        /*0254*/ 	.short	0x0100
        /*0256*/ 	.byte	0x05
	.zero		1


	//   ....[21]....
        /*0258*/ 	.word	0x00000a30
        /*025c*/ 	.word	0x000000ff
        /*0260*/ 	.word	0x000000a8
        /*0264*/ 	.short	0x0100
        /*0266*/ 	.byte	0x05
	.zero		1


	//   ....[22]....
        /*0268*/ 	.word	0x00000b60
        /*026c*/ 	.word	0x000000ff
        /*0270*/ 	.word	0x000000b0
        /*0274*/ 	.short	0x0100
        /*0276*/ 	.byte	0x07
	.zero		1


	//   ....[23]....
        /*0278*/ 	.word	0x00000b70
        /*027c*/ 	.word	0x000000ff
        /*0280*/ 	.word	0x000000d0
        /*0284*/ 	.short	0x0100
        /*0286*/ 	.byte	0x07
	.zero		1


	//   ....[24]....
        /*0288*/ 	.word	0x00000b80
        /*028c*/ 	.word	0x000000ff
        /*0290*/ 	.word	0x000000b8
        /*0294*/ 	.short	0x0100
        /*0296*/ 	.byte	0x07
	.zero		1


	//   ....[25]....
        /*0298*/ 	.word	0x00000b90
        /*029c*/ 	.word	0x000000ff
        /*02a0*/ 	.word	0x000000d8
        /*02a4*/ 	.short	0x0100
        /*02a6*/ 	.byte	0x07
	.zero		1


	//   ....[26]....
        /*02a8*/ 	.word	0x00000ba0
        /*02ac*/ 	.word	0x000000ff
        /*02b0*/ 	.word	0x000000c0
        /*02b4*/ 	.short	0x0100
        /*02b6*/ 	.byte	0x07
	.zero		1


	//   ....[27]....
        /*02b8*/ 	.word	0x00000bb0
        /*02bc*/ 	.word	0x000000ff
        /*02c0*/ 	.word	0x000000e0
        /*02c4*/ 	.short	0x0100
        /*02c6*/ 	.byte	0x07
	.zero		1


	//   ....[28]....
        /*02c8*/ 	.word	0x00000bc0
        /*02cc*/ 	.word	0x000000ff
        /*02d0*/ 	.word	0x000000c8
        /*02d4*/ 	.short	0x0100
        /*02d6*/ 	.byte	0x07
	.zero		1


	//   ....[29]....
        /*02d8*/ 	.word	0x00000bd0
        /*02dc*/ 	.word	0x000000ff
        /*02e0*/ 	.word	0x000000e8
        /*02e4*/ 	.short	0x0100
        /*02e6*/ 	.byte	0x07
	.zero		1


	//   ....[30]....
        /*02e8*/ 	.word	0x00000cc0
        /*02ec*/ 	.word	0x000000ff
        /*02f0*/ 	.word	0x000000f0
        /*02f4*/ 	.short	0x0100
        /*02f6*/ 	.byte	0x05
	.zero		1


	//   ....[31]....
        /*02f8*/ 	.word	0x00000cd0
        /*02fc*/ 	.word	0x000000ff
        /*0300*/ 	.word	0x00000100
        /*0304*/ 	.short	0x0100
        /*0306*/ 	.byte	0x05
	.zero		1


	//   ....[32]....
        /*0308*/ 	.word	0x00000ce0
        /*030c*/ 	.word	0x000000ff
        /*0310*/ 	.word	0x000000f8
        /*0314*/ 	.short	0x0100
        /*0316*/ 	.byte	0x05
	.zero		1


	//   ....[33]....
        /*0318*/ 	.word	0x00000cf0
        /*031c*/ 	.word	0x000000ff
        /*0320*/ 	.word	0x00000108
        /*0324*/ 	.short	0x0100
        /*0326*/ 	.byte	0x05
	.zero		1


	//   ....[34]....
        /*0328*/ 	.word	0x000015d0
        /*032c*/ 	.word	0x00000003
        /*0330*/ 	.word	0x00000100
        /*0334*/ 	.short	0x010a
        /*0336*/ 	.byte	0xff
	.zero		1


	//   ....[35]....
        /*0338*/ 	.word	0x00001600
        /*033c*/ 	.word	0x00000003
        /*0340*/ 	.word	0x000000f0
        /*0344*/ 	.short	0x0101
        /*0346*/ 	.byte	0xff
	.zero		1


	//   ....[36]....
        /*0348*/ 	.word	0x000016d0
        /*034c*/ 	.word	0x000000ff
        /*0350*/ 	.word	0x00000020
        /*0354*/ 	.short	0x010a
        /*0356*/ 	.byte	0x08
	.zero		1


	//   ....[37]....
        /*0358*/ 	.word	0x00001770
        /*035c*/ 	.word	0x000000ff
        /*0360*/ 	.word	0x00000020
        /*0364*/ 	.short	0x010a
        /*0366*/ 	.byte	0x21
	.zero		1


	//   ....[38]....
        /*0368*/ 	.word	0x000018c0
        /*036c*/ 	.word	0x000000ff
        /*0370*/ 	.word	0x00000020
        /*0374*/ 	.short	0x010a
        /*0376*/ 	.byte	0x08
	.zero		1


	//   ....[39]....
        /*0378*/ 	.word	0x00001a90
        /*037c*/ 	.word	0x000000ff
        /*0380*/ 	.word	0x00000088
        /*0384*/ 	.short	0x0101
        /*0386*/ 	.byte	0x04
	.zero		1


	//   ....[40]....
        /*0388*/ 	.word	0x00001ab0
        /*038c*/ 	.word	0x000000ff
        /*0390*/ 	.word	0x00000020
        /*0394*/ 	.short	0x010a
        /*0396*/ 	.byte	0x08
	.zero		1


	//   ....[41]....
        /*0398*/ 	.word	0x00001b30
        /*039c*/ 	.word	0x000000ff
        /*03a0*/ 	.word	0x00000020
        /*03a4*/ 	.short	0x010a
        /*03a6*/ 	.byte	0x21
	.zero		1


	//   ....[42]....
        /*03a8*/ 	.word	0x00001c80
        /*03ac*/ 	.word	0x000000ff
        /*03b0*/ 	.word	0x00000020
        /*03b4*/ 	.short	0x010a
        /*03b6*/ 	.byte	0x08
	.zero		1


	//   ....[43]....
        /*03b8*/ 	.word	0x00001e60
        /*03bc*/ 	.word	0x00000002
        /*03c0*/ 	.word	0x00000090
        /*03c4*/ 	.short	0x010a
        /*03c6*/ 	.byte	0xff
	.zero		1


	//   ....[44]....
        /*03c8*/ 	.word	0x00001f20
        /*03cc*/ 	.word	0x00000002
        /*03d0*/ 	.word	0x00000000
        /*03d4*/ 	.short	0x0101
        /*03d6*/ 	.byte	0xff
	.zero		1


	//   ....[45]....
        /*03d8*/ 	.word	0x00002480
        /*03dc*/ 	.word	0x000000ff
        /*03e0*/ 	.word	0x00000000
        /*03e4*/ 	.short	0x010a
        /*03e6*/ 	.byte	0x05
	.zero		1


	//   ....[46]....
        /*03e8*/ 	.word	0x00002510
        /*03ec*/ 	.word	0x000000ff
        /*03f0*/ 	.word	0x00000000
        /*03f4*/ 	.short	0x010a
        /*03f6*/ 	.byte	0x05
	.zero		1


	//   ....[47]....
        /*03f8*/ 	.word	0x000025a0
        /*03fc*/ 	.word	0x000000ff
        /*0400*/ 	.word	0x00000000
        /*0404*/ 	.short	0x010a
        /*0406*/ 	.byte	0x05
	.zero		1


	//   ....[48]....
        /*0408*/ 	.word	0x00002640
        /*040c*/ 	.word	0x00000000
        /*0410*/ 	.word	0x00000000
        /*0414*/ 	.short	0x010a
        /*0416*/ 	.byte	0xff
	.zero		1


	//   ....[49]....
        /*0418*/ 	.word	0x00002760
        /*041c*/ 	.word	0x00000000
        /*0420*/ 	.word	0x000000f0
        /*0424*/ 	.short	0x010a
        /*0426*/ 	.byte	0xff
	.zero		1


	//   ....[50]....
        /*0428*/ 	.word	0x000027c0
        /*042c*/ 	.word	0x00000004
        /*0430*/ 	.word	0x00000000
        /*0434*/ 	.short	0x0101
        /*0436*/ 	.byte	0xff
	.zero		1


	//   ....[51]....
        /*0438*/ 	.word	0x000027e0
        /*043c*/ 	.word	0x000000ff
        /*0440*/ 	.word	0x000000a0
        /*0444*/ 	.short	0x010a
        /*0446*/ 	.byte	0x05
	.zero		1


	//   ....[52]....
        /*0448*/ 	.word	0x00002900
        /*044c*/ 	.word	0x00000000
        /*0450*/ 	.word	0x00000090
        /*0454*/ 	.short	0x010a
        /*0456*/ 	.byte	0xff
	.zero		1


	//   ....[53]....
        /*0458*/ 	.word	0x00002a10
        /*045c*/ 	.word	0x00000000
        /*0460*/ 	.word	0x00000000
        /*0464*/ 	.short	0x0101
        /*0466*/ 	.byte	0xff
	.zero		1


	//   ....[54]....
        /*0468*/ 	.word	0x00002aa0
        /*046c*/ 	.word	0x000000ff
        /*0470*/ 	.word	0x000000a0
        /*0474*/ 	.short	0x0106
        /*0476*/ 	.byte	0x05
	.zero		1


	//   ....[55]....
        /*0478*/ 	.word	0x00002ac0
        /*047c*/ 	.word	0x000000ff
        /*0480*/ 	.word	0x000000a0
        /*0484*/ 	.short	0x010a
        /*0486*/ 	.byte	0x05
	.zero		1


	//   ....[56]....
        /*0488*/ 	.word	0x00002b50
        /*048c*/ 	.word	0x000000ff
        /*0490*/ 	.word	0x000000a0
        /*0494*/ 	.short	0x0106
        /*0496*/ 	.byte	0x04
	.zero		1


	//   ....[57]....
        /*0498*/ 	.word	0x00002b90
        /*049c*/ 	.word	0x00000000
        /*04a0*/ 	.word	0x000000a0
        /*04a4*/ 	.short	0x010a
        /*04a6*/ 	.byte	0xff
	.zero		1


	//   ....[58]....
        /*04a8*/ 	.word	0x00003150
        /*04ac*/ 	.word	0x00000000
        /*04b0*/ 	.word	0x00000090
        /*04b4*/ 	.short	0x010a
        /*04b6*/ 	.byte	0xff
	.zero		1


	//   ....[59]....
        /*04b8*/ 	.word	0x00003250
        /*04bc*/ 	.word	0x00000003
        /*04c0*/ 	.word	0x00000000
        /*04c4*/ 	.short	0x0101
        /*04c6*/ 	.byte	0xff
	.zero		1


	//   ....[60]....
        /*04c8*/ 	.word	0x00003260
        /*04cc*/ 	.word	0x000000ff
        /*04d0*/ 	.word	0x00000000
        /*04d4*/ 	.short	0x010a
        /*04d6*/ 	.byte	0x07
	.zero		1


	//   ....[61]....
        /*04d8*/ 	.word	0x00003290
        /*04dc*/ 	.word	0x000000ff
        /*04e0*/ 	.word	0x000000d0
        /*04e4*/ 	.short	0x010a
        /*04e6*/ 	.byte	0x06
	.zero		1


	//   ....[62]....
        /*04e8*/ 	.word	0x00003360
        /*04ec*/ 	.word	0x000000ff
        /*04f0*/ 	.word	0x00000000
        /*04f4*/ 	.short	0x010a
        /*04f6*/ 	.byte	0x0b
	.zero		1


	//   ....[63]....
        /*04f8*/ 	.word	0x00003490
        /*04fc*/ 	.word	0x000000ff
        /*0500*/ 	.word	0x00000000
        /*0504*/ 	.short	0x010a
        /*0506*/ 	.byte	0x22
	.zero		1


	//   ....[64]....
        /*0508*/ 	.word	0x00003870
        /*050c*/ 	.word	0x000000ff
        /*0510*/ 	.word	0x00000000
        /*0514*/ 	.short	0x010a
        /*0516*/ 	.byte	0x06
	.zero		1


	//   ....[65]....
        /*0518*/ 	.word	0x00003900
        /*051c*/ 	.word	0x000000ff
        /*0520*/ 	.word	0x00000000
        /*0524*/ 	.short	0x010a
        /*0526*/ 	.byte	0x06
	.zero		1


	//   ....[66]....
        /*0528*/ 	.word	0x00003990
        /*052c*/ 	.word	0x000000ff
        /*0530*/ 	.word	0x00000000
        /*0534*/ 	.short	0x010a
        /*0536*/ 	.byte	0x06
	.zero		1


	//   ....[67]....
        /*0538*/ 	.word	0x00003a20
        /*053c*/ 	.word	0x000000ff
        /*0540*/ 	.word	0x00000000
        /*0544*/ 	.short	0x010a
        /*0546*/ 	.byte	0x07
	.zero		1


	//   ....[68]....
        /*0548*/ 	.word	0x00003ea0
        /*054c*/ 	.word	0x00000000
        /*0550*/ 	.word	0x00000090
        /*0554*/ 	.short	0x010a
        /*0556*/ 	.byte	0xff
	.zero		1


	//   ....[69]....
        /*0558*/ 	.word	0x00003f60
        /*055c*/ 	.word	0x00000000
        /*0560*/ 	.word	0x00000000
        /*0564*/ 	.short	0x0101
        /*0566*/ 	.byte	0xff
	.zero		1


	//   ....[70]....
        /*0568*/ 	.word	0x00004280
        /*056c*/ 	.word	0x000000ff
        /*0570*/ 	.word	0x00000088
        /*0574*/ 	.short	0x010a
        /*0576*/ 	.byte	0x07
	.zero		1


	//   ....[71]....
        /*0578*/ 	.word	0x00004470
        /*057c*/ 	.word	0x000000ff
        /*0580*/ 	.word	0x00000060
        /*0584*/ 	.short	0x010a
        /*0586*/ 	.byte	0x07
	.zero		1


	//   ....[72]....
        /*0588*/ 	.word	0x000045e0
        /*058c*/ 	.word	0x000000ff
        /*0590*/ 	.word	0x00000040
        /*0594*/ 	.short	0x010b
        /*0596*/ 	.byte	0x07
	.zero		1


	//   ....[73]....
        /*0598*/ 	.word	0x000045f0
        /*059c*/ 	.word	0x000000ff
        /*05a0*/ 	.word	0x00000000
        /*05a4*/ 	.short	0x0101
        /*05a6*/ 	.byte	0x08
	.zero		1


	//   ....[74]....
        /*05a8*/ 	.word	0x00004610
        /*05ac*/ 	.word	0x000000ff
        /*05b0*/ 	.word	0x00000068
        /*05b4*/ 	.short	0x010a
        /*05b6*/ 	.byte	0x07
	.zero		1


	//   ....[75]....
        /*05b8*/ 	.word	0x00004770
        /*05bc*/ 	.word	0x000000ff
        /*05c0*/ 	.word	0x00000048
        /*05c4*/ 	.short	0x010b
        /*05c6*/ 	.byte	0x07
	.zero		1


	//   ....[76]....
        /*05c8*/ 	.word	0x00004780
        /*05cc*/ 	.word	0x000000ff
        /*05d0*/ 	.word	0x00000000
        /*05d4*/ 	.short	0x0101
        /*05d6*/ 	.byte	0x08
	.zero		1


	//   ....[77]....
        /*05d8*/ 	.word	0x00004790
        /*05dc*/ 	.word	0x000000ff
        /*05e0*/ 	.word	0x00000070
        /*05e4*/ 	.short	0x010a
        /*05e6*/ 	.byte	0x07
	.zero		1


	//   ....[78]....
        /*05e8*/ 	.word	0x00004930
        /*05ec*/ 	.word	0x000000ff
        /*05f0*/ 	.word	0x00000050
        /*05f4*/ 	.short	0x010b
        /*05f6*/ 	.byte	0x07
	.zero		1


	//   ....[79]....
        /*05f8*/ 	.word	0x000049a0
        /*05fc*/ 	.word	0x000000ff
        /*0600*/ 	.word	0x00000000
        /*0604*/ 	.short	0x0101
        /*0606*/ 	.byte	0x08
	.zero		1


	//   ....[80]....
        /*0608*/ 	.word	0x000049d0
        /*060c*/ 	.word	0x000000ff
        /*0610*/ 	.word	0x00000078
        /*0614*/ 	.short	0x010a
        /*0616*/ 	.byte	0x07
	.zero		1


	//   ....[81]....
        /*0618*/ 	.word	0x00004be0
        /*061c*/ 	.word	0x000000ff
        /*0620*/ 	.word	0x00000058
        /*0624*/ 	.short	0x010b
        /*0626*/ 	.byte	0x07
	.zero		1


	//   ....[82]....
        /*0628*/ 	.word	0x00004c00
        /*062c*/ 	.word	0x000000ff
        /*0630*/ 	.word	0x00000000
        /*0634*/ 	.short	0x0101
        /*0636*/ 	.byte	0x0d
	.zero		1


	//   ....[83]....
        /*0638*/ 	.word	0x00004c30
        /*063c*/ 	.word	0x000000ff
        /*0640*/ 	.word	0x00000060
        /*0644*/ 	.short	0x010a
        /*0646*/ 	.byte	0x07
	.zero		1


	//   ....[84]....
        /*0648*/ 	.word	0x00004c50
        /*064c*/ 	.word	0x000000ff
        /*0650*/ 	.word	0x00000068
        /*0654*/ 	.short	0x010a
        /*0656*/ 	.byte	0x07
	.zero		1


	//   ....[85]....
        /*0658*/ 	.word	0x00004c70
        /*065c*/ 	.word	0x000000ff
        /*0660*/ 	.word	0x00000070
        /*0664*/ 	.short	0x010a
        /*0666*/ 	.byte	0x07
	.zero		1


	//   ....[86]....
        /*0668*/ 	.word	0x00004cb0
        /*066c*/ 	.word	0x00000000
        /*0670*/ 	.word	0x00000078
        /*0674*/ 	.short	0x010a
        /*0676*/ 	.byte	0xff
	.zero		1


	//   ....[87]....
        /*0678*/ 	.word	0x00004fe0
        /*067c*/ 	.word	0x00000000
        /*0680*/ 	.word	0x00000090
        /*0684*/ 	.short	0x010a
        /*0686*/ 	.byte	0xff
	.zero		1


	//   ....[88]....
        /*0688*/ 	.word	0x000050f0
        /*068c*/ 	.word	0x00000000
        /*0690*/ 	.word	0x00000000
        /*0694*/ 	.short	0x0101
        /*0696*/ 	.byte	0xff
	.zero		1


	//   ....[89]....
        /*0698*/ 	.word	0x00005b40
        /*069c*/ 	.word	0x000000ff
        /*06a0*/ 	.word	0x00000040
        /*06a4*/ 	.short	0x010a
        /*06a6*/ 	.byte	0x30
	.zero		1


	//   ....[90]....
        /*06a8*/ 	.word	0x00005b80
        /*06ac*/ 	.word	0x00000058
        /*06b0*/ 	.word	0x000000b0
        /*06b4*/ 	.short	0x010a
        /*06b6*/ 	.byte	0xff
	.zero		1


	//   ....[91]....
        /*06b8*/ 	.word	0x00005c70
        /*06bc*/ 	.word	0x000000ff
        /*06c0*/ 	.word	0x00000040
        /*06c4*/ 	.short	0x010a
        /*06c6*/ 	.byte	0x30
	.zero		1


	//   ....[92]....
        /*06c8*/ 	.word	0x00005d60
        /*06cc*/ 	.word	0x00000058
        /*06d0*/ 	.word	0x000000b0
        /*06d4*/ 	.short	0x010a
        /*06d6*/ 	.byte	0xff
	.zero		1


	//   ....[93]....
        /*06d8*/ 	.word	0x00006530
        /*06dc*/ 	.word	0x00000000
        /*06e0*/ 	.word	0x00000000
        /*06e4*/ 	.short	0x0101
        /*06e6*/ 	.byte	0xff
	.zero		1


	//   ....[94]....
        /*06e8*/ 	.word	0x00006540
        /*06ec*/ 	.word	0x00000003
        /*06f0*/ 	.word	0x00000040
        /*06f4*/ 	.short	0x010a
        /*06f6*/ 	.byte	0xff
	.zero		1


	//   ....[95]....
        /*06f8*/ 	.word	0x00006620
        /*06fc*/ 	.word	0x00000003
        /*0700*/ 	.word	0x00000040
        /*0704*/ 	.short	0x010a
        /*0706*/ 	.byte	0xff
	.zero		1


	//   ....[96]....
        /*0708*/ 	.word	0x00006e80
        /*070c*/ 	.word	0x0000005b
        /*0710*/ 	.word	0x00000000
        /*0714*/ 	.short	0x0101
        /*0716*/ 	.byte	0xff
	.zero		1


	//   ....[97]....
        /*0718*/ 	.word	0x00006ea0
        /*071c*/ 	.word	0x0000005c
        /*0720*/ 	.word	0x00000040
        /*0724*/ 	.short	0x010a
        /*0726*/ 	.byte	0xff
	.zero		1


	//   ....[98]....
        /*0728*/ 	.word	0x00006f70
        /*072c*/ 	.word	0x0000005c
        /*0730*/ 	.word	0x00000040
        /*0734*/ 	.short	0x010a
        /*0736*/ 	.byte	0xff
	.zero		1


	//   ....[99]....
        /*0738*/ 	.word	0x000077d0
        /*073c*/ 	.word	0x0000005b
        /*0740*/ 	.word	0x00000000
        /*0744*/ 	.short	0x0101
        /*0746*/ 	.byte	0xff
	.zero		1


	//   ....[100]....
        /*0748*/ 	.word	0x000077f0
        /*074c*/ 	.word	0x0000005c
        /*0750*/ 	.word	0x00000040
        /*0754*/ 	.short	0x010a
        /*0756*/ 	.byte	0xff
	.zero		1


	//   ....[101]....
        /*0758*/ 	.word	0x000078c0
        /*075c*/ 	.word	0x0000005c
        /*0760*/ 	.word	0x00000040
        /*0764*/ 	.short	0x010a
        /*0766*/ 	.byte	0xff
	.zero		1


	//   ....[102]....
        /*0768*/ 	.word	0x00007c00
        /*076c*/ 	.word	0x000000ff
        /*0770*/ 	.word	0x00000000
        /*0774*/ 	.short	0x0101
        /*0776*/ 	.byte	0x05
	.zero		1


	//   ....[103]....
        /*0778*/ 	.word	0x00008180
        /*077c*/ 	.word	0x00000002
        /*0780*/ 	.word	0x00000000
        /*0784*/ 	.short	0x0101
        /*0786*/ 	.byte	0xff
	.zero		1


	//   ....[104]....
        /*0788*/ 	.word	0x000083f0
        /*078c*/ 	.word	0x000000ff
        /*0790*/ 	.word	0x00000000
        /*0794*/ 	.short	0x0101
        /*0796*/ 	.byte	0x04
	.zero		1


	//   ....[105]....
        /*0798*/ 	.word	0x00008410
        /*079c*/ 	.word	0x00000003
        /*07a0*/ 	.word	0x00000100
        /*07a4*/ 	.short	0x010a
        /*07a6*/ 	.byte	0xff
	.zero		1


	//   ....[106]....
        /*07a8*/ 	.word	0x00008470
        /*07ac*/ 	.word	0x00000002
        /*07b0*/ 	.word	0x00000020
        /*07b4*/ 	.short	0x010a
        /*07b6*/ 	.byte	0xff
	.zero		1


	//   ....[107]....
        /*07b8*/ 	.word	0x000084d0
        /*07bc*/ 	.word	0x00000002
        /*07c0*/ 	.word	0x00000020
        /*07c4*/ 	.short	0x010a
        /*07c6*/ 	.byte	0xff
	.zero		1


	//   ....[108]....
        /*07c8*/ 	.word	0x00008520
        /*07cc*/ 	.word	0x00000002
        /*07d0*/ 	.word	0x00000090
        /*07d4*/ 	.short	0x010a
        /*07d6*/ 	.byte	0xff
	.zero		1


	//   ....[109]....
        /*07d8*/ 	.word	0x00008580
        /*07dc*/ 	.word	0x00000000
        /*07e0*/ 	.word	0x00000000
        /*07e4*/ 	.short	0x010a
        /*07e6*/ 	.byte	0xff
	.zero		1


	//   ....[110]....
        /*07e8*/ 	.word	0x000085e0
        /*07ec*/ 	.word	0x00000000
        /*07f0*/ 	.word	0x00000000
        /*07f4*/ 	.short	0x010a
        /*07f6*/ 	.byte	0xff
	.zero		1


	//   ....[111]....
        /*07f8*/ 	.word	0x00008640
        /*07fc*/ 	.word	0x00000000
        /*0800*/ 	.word	0x00000000
        /*0804*/ 	.short	0x010a
        /*0806*/ 	.byte	0xff
	.zero		1


	//   ....[112]....
        /*0808*/ 	.word	0x00008690
        /*080c*/ 	.word	0x00000000
        /*0810*/ 	.word	0x000000f0
        /*0814*/ 	.short	0x010a
        /*0816*/ 	.byte	0xff
	.zero		1


	//   ....[113]....
        /*0818*/ 	.word	0x000086f0
        /*081c*/ 	.word	0x00000000
        /*0820*/ 	.word	0x000000a0
        /*0824*/ 	.short	0x010a
        /*0826*/ 	.byte	0xff
	.zero		1


	//   ....[114]....
        /*0828*/ 	.word	0x00008740
        /*082c*/ 	.word	0x00000000
        /*0830*/ 	.word	0x00000090
        /*0834*/ 	.short	0x010a
        /*0836*/ 	.byte	0xff
	.zero		1


	//   ....[115]....
        /*0838*/ 	.word	0x000087a0
        /*083c*/ 	.word	0x00000000
        /*0840*/ 	.word	0x000000a0
        /*0844*/ 	.short	0x010a
        /*0846*/ 	.byte	0xff
	.zero		1


	//   ....[116]....
        /*0848*/ 	.word	0x000087f0
        /*084c*/ 	.word	0x00000000
        /*0850*/ 	.word	0x00000090
        /*0854*/ 	.short	0x010a
        /*0856*/ 	.byte	0xff
	.zero		1


	//   ....[117]....
        /*0858*/ 	.word	0x00008850
        /*085c*/ 	.word	0x00000003
        /*0860*/ 	.word	0x000000d0
        /*0864*/ 	.short	0x010a
        /*0866*/ 	.byte	0xff
	.zero		1


	//   ....[118]....
        /*0868*/ 	.word	0x000088b0
        /*086c*/ 	.word	0x00000000
        /*0870*/ 	.word	0x00000000
        /*0874*/ 	.short	0x010a
        /*0876*/ 	.byte	0xff
	.zero		1


	//   ....[119]....
        /*0878*/ 	.word	0x00008910
        /*087c*/ 	.word	0x00000000
        /*0880*/ 	.word	0x00000000
        /*0884*/ 	.short	0x010a
        /*0886*/ 	.byte	0xff
	.zero		1


	//   ....[120]....
        /*0888*/ 	.word	0x00008970
        /*088c*/ 	.word	0x00000000
        /*0890*/ 	.word	0x00000000
        /*0894*/ 	.short	0x010a
        /*0896*/ 	.byte	0xff
	.zero		1


	//   ....[121]....
        /*0898*/ 	.word	0x000089d0
        /*089c*/ 	.word	0x00000000
        /*08a0*/ 	.word	0x00000000
        /*08a4*/ 	.short	0x010a
        /*08a6*/ 	.byte	0xff
	.zero		1


	//   ....[122]....
        /*08a8*/ 	.word	0x00008a30
        /*08ac*/ 	.word	0x00000000
        /*08b0*/ 	.word	0x00000000
        /*08b4*/ 	.short	0x010a
        /*08b6*/ 	.byte	0xff
	.zero		1


	//   ....[123]....
        /*08b8*/ 	.word	0x00008a80
        /*08bc*/ 	.word	0x00000000
        /*08c0*/ 	.word	0x00000090
        /*08c4*/ 	.short	0x010a
        /*08c6*/ 	.byte	0xff
	.zero		1


	//   ....[124]....
        /*08c8*/ 	.word	0x00008ae0
        /*08cc*/ 	.word	0x00000000
        /*08d0*/ 	.word	0x00000088
        /*08d4*/ 	.short	0x010a
        /*08d6*/ 	.byte	0xff
	.zero		1


	//   ....[125]....
        /*08d8*/ 	.word	0x00008b40
        /*08dc*/ 	.word	0x00000003
        /*08e0*/ 	.word	0x00000060
        /*08e4*/ 	.short	0x010a
        /*08e6*/ 	.byte	0xff
	.zero		1


	//   ....[126]....
        /*08e8*/ 	.word	0x00008ba0
        /*08ec*/ 	.word	0x00000003
        /*08f0*/ 	.word	0x00000068
        /*08f4*/ 	.short	0x010a
        /*08f6*/ 	.byte	0xff
	.zero		1


	//   ....[127]....
        /*08f8*/ 	.word	0x00008c00
        /*08fc*/ 	.word	0x00000003
        /*0900*/ 	.word	0x00000070
        /*0904*/ 	.short	0x010a
        /*0906*/ 	.byte	0xff
	.zero		1


	//   ....[128]....
        /*0908*/ 	.word	0x00008c60
        /*090c*/ 	.word	0x00000003
        /*0910*/ 	.word	0x00000078
        /*0914*/ 	.short	0x010a
        /*0916*/ 	.byte	0xff
	.zero		1


	//   ....[129]....
        /*0918*/ 	.word	0x00008cc0
        /*091c*/ 	.word	0x00000000
        /*0920*/ 	.word	0x00000060
        /*0924*/ 	.short	0x010a
        /*0926*/ 	.byte	0xff
	.zero		1


	//   ....[130]....
        /*0928*/ 	.word	0x00008d20
        /*092c*/ 	.word	0x00000000
        /*0930*/ 	.word	0x00000068
        /*0934*/ 	.short	0x010a
        /*0936*/ 	.byte	0xff
	.zero		1


	//   ....[131]....
        /*0938*/ 	.word	0x00008d80
        /*093c*/ 	.word	0x00000000
        /*0940*/ 	.word	0x00000070
        /*0944*/ 	.short	0x010a
        /*0946*/ 	.byte	0xff
	.zero		1


	//   ....[132]....
        /*0948*/ 	.word	0x00008dd0
        /*094c*/ 	.word	0x00000000
        /*0950*/ 	.word	0x00000090
        /*0954*/ 	.short	0x010a
        /*0956*/ 	.byte	0xff
	.zero		1


	//   ....[133]....
        /*0958*/ 	.word	0x00008e30
        /*095c*/ 	.word	0x00000000
        /*0960*/ 	.word	0x00000040
        /*0964*/ 	.short	0x010a
        /*0966*/ 	.byte	0xff
	.zero		1


	//   ....[134]....
        /*0968*/ 	.word	0x00008e80
        /*096c*/ 	.word	0x00000058
        /*0970*/ 	.word	0x000000b0
        /*0974*/ 	.short	0x010a
        /*0976*/ 	.byte	0xff
	.zero		1


	//   ....[135]....
        /*0978*/ 	.word	0x00008ed0
        /*097c*/ 	.word	0x00000003
        /*0980*/ 	.word	0x00000040
        /*0984*/ 	.short	0x010a
        /*0986*/ 	.byte	0xff
	.zero		1


	//   ....[136]....
        /*0988*/ 	.word	0x00008f20
        /*098c*/ 	.word	0x0000005c
        /*0990*/ 	.word	0x00000040
        /*0994*/ 	.short	0x010a
        /*0996*/ 	.byte	0xff
	.zero		1


	//   ....[137]....
        /*0998*/ 	.word	0x00008f70
        /*099c*/ 	.word	0x0000005c
        /*09a0*/ 	.word	0x00000040
        /*09a4*/ 	.short	0x010a
        /*09a6*/ 	.byte	0xff
	.zero		1


	//----- nvinfo : EIATTR_NUM_MBARRIERS
	.align		4
.L_47:
        /*09a8*/ 	.byte	0x03, 0x38
        /*09aa*/ 	.short	0x0022


	//----- nvinfo : EIATTR_EXIT_INSTR_OFFSETS
	.align		4
        /*09ac*/ 	.byte	0x04, 0x1c
        /*09ae*/ 	.short	(.L_49 - .L_48)


	//   ....[0]....
.L_48:
        /*09b0*/ 	.word	0x00002670


	//   ....[1]....
        /*09b4*/ 	.word	0x00002b60


	//   ....[2]....
        /*09b8*/ 	.word	0x00002bc0


	//   ....[3]....
        /*09bc*/ 	.word	0x00003c80


	//   ....[4]....
        /*09c0*/ 	.word	0x00004ce0


	//   ....[5]....
        /*09c4*/ 	.word	0x00004d20


	//   ....[6]....
        /*09c8*/ 	.word	0x000082e0


	//   ....[7]....
        /*09cc*/ 	.word	0x00008360


	//   ....[8]....
        /*09d0*/ 	.word	0x00008390


	//   ....[9]....
        /*09d4*/ 	.word	0x00008400


	//----- nvinfo : EIATTR_MAX_THREADS
	.align		4
.L_49:
        /*09d8*/ 	.byte	0x04, 0x05
        /*09da*/ 	.short	(.L_51 - .L_50)
.L_50:
        /*09dc*/ 	.word	0x00000100
        /*09e0*/ 	.word	0x00000001
        /*09e4*/ 	.word	0x00000001


	//----- nvinfo : EIATTR_CRS_STACK_SIZE
	.align		4
.L_51:
        /*09e8*/ 	.byte	0x04, 0x1e
        /*09ea*/ 	.short	(.L_53 - .L_52)
.L_52:
        /*09ec*/ 	.word	0x00000000


	//----- nvinfo : EIATTR_CBANK_PARAM_SIZE
	.align		4
.L_53:
        /*09f0*/ 	.byte	0x03, 0x19
        /*09f2*/ 	.short	0x0800


	//----- nvinfo : EIATTR_PARAM_CBANK
	.align		4
        /*09f4*/ 	.byte	0x04, 0x0a
        /*09f6*/ 	.short	(.L_55 - .L_54)
	.align		4
.L_54:
        /*09f8*/ 	.word	index@(.nv.constant0._ZN7cutlass13device_kernelINS_4gemm6kernel13GemmUniversalIN4cute5tupleIJiiiiEEENS1_10collective13CollectiveMmaINS1_35MainloopSm100TmaUmmaWarpSpecializedILi4ELi2ELi4ENS5_IJNS4_1CILi1EEESB_SB_EEEEENS5_IJNSA_ILi128EEENSA_ILi64EEESF_EEENS_10tfloat32_tENS5_IJlSB_lEEESH_SI_NS4_8TiledMMAINS4_8MMA_AtomIJNS4_17SM100_MMA_TF32_SSISH_SH_fLi128ELi64ELNS4_4UMMA5MajorE0ELSN_0ELNSM_7ScaleInE0ELSO_0EEEEEENS4_6LayoutISC_NS5_IJNSA_ILi0EEESS_SS_EEEEENS5_IJNS4_10UnderscoreESV_SV_EEEEENS4_13SM90_TMA_LOADENS4_14ComposedLayoutINS4_7SwizzleILi3ELi4ELi3EEENS4_18smem_ptr_flag_bitsILi32EEENSR_INS5_IJNSA_ILi8EEENSA_ILi32EEEEEENS5_IJS15_SB_EEEEEEEvNS4_8identityESY_S19_vS1A_EENS_8epilogue10collective18CollectiveEpilogueINS1C_23Sm100TmaWarpSpecializedILi4ELi2ELi16ELb1ELb0EEEJSG_NS5_IJNSR_ISE_SB_EENSR_INSA_ILi16EEESB_EEEEESH_SI_SH_SI_NS1C_6fusion15FusionCallbacksIS1G_NS1L_17LinearCombinationISH_fSH_fLNS_15FloatRoundStyleE2EEESG_S1K_JEEENS4_5SM1004TMEM4LOAD26SM100_TMEM_LOAD_32dp32b16xESY_NSZ_INS10_ILi2ELi4ELi3EEES13_NSR_INS5_IJS14_S1I_EEENS5_IJS1I_SB_EEEEEEENS4_39AutoVectorizingCopyWithAssumedAlignmentILi128EEENS4_14SM90_TMA_STOREES1Z_S21_S21_EEEvvEEEEvNT_6ParamsE)
        /*09fc*/ 	.short	0x0380
        /*09fe*/ 	.short	0x0800


	//----- nvinfo : EIATTR_SW_WAR
	.align		4
.L_55:
        /*0a00*/ 	.byte	0x04, 0x36
        /*0a02*/ 	.short	(.L_57 - .L_56)
.L_56:
        /*0a04*/ 	.word	0x00000008
.L_57:


//--------------------- .nv.callgraph             --------------------------
	.section	.nv.callgraph,"",@"SHT_CUDA_CALLGRAPH"
	.align	4
	.sectionentsize	8
	.align		4
        /*0000*/ 	.word	0x00000000
	.align		4
        /*0004*/ 	.word	0xffffffff
	.align		4
        /*0008*/ 	.word	index@(_ZN7cutlass13device_kernelINS_4gemm6kernel13GemmUniversalIN4cute5tupleIJiiiiEEENS1_10collective13CollectiveMmaINS1_35MainloopSm100TmaUmmaWarpSpecializedILi4ELi2ELi4ENS5_IJNS4_1CILi1EEESB_SB_EEEEENS5_IJNSA_ILi128EEENSA_ILi64EEESF_EEENS_10tfloat32_tENS5_IJlSB_lEEESH_SI_NS4_8TiledMMAINS4_8MMA_AtomIJNS4_17SM100_MMA_TF32_SSISH_SH_fLi128ELi64ELNS4_4UMMA5MajorE0ELSN_0ELNSM_7ScaleInE0ELSO_0EEEEEENS4_6LayoutISC_NS5_IJNSA_ILi0EEESS_SS_EEEEENS5_IJNS4_10UnderscoreESV_SV_EEEEENS4_13SM90_TMA_LOADENS4_14ComposedLayoutINS4_7SwizzleILi3ELi4ELi3EEENS4_18smem_ptr_flag_bitsILi32EEENSR_INS5_IJNSA_ILi8EEENSA_ILi32EEEEEENS5_IJS15_SB_EEEEEEEvNS4_8identityESY_S19_vS1A_EENS_8epilogue10collective18CollectiveEpilogueINS1C_23Sm100TmaWarpSpecializedILi4ELi2ELi16ELb1ELb0EEEJSG_NS5_IJNSR_ISE_SB_EENSR_INSA_ILi16EEESB_EEEEESH_SI_SH_SI_NS1C_6fusion15FusionCallbacksIS1G_NS1L_17LinearCombinationISH_fSH_fLNS_15FloatRoundStyleE2EEESG_S1K_JEEENS4_5SM1004TMEM4LOAD26SM100_TMEM_LOAD_32dp32b16xESY_NSZ_INS10_ILi2ELi4ELi3EEES13_NSR_INS5_IJS14_S1I_EEENS5_IJS1I_SB_EEEEEEENS4_39AutoVectorizingCopyWithAssumedAlignmentILi128EEENS4_14SM90_TMA_STOREES1Z_S21_S21_EEEvvEEEEvNT_6ParamsE)
	.align		4
        /*000c*/ 	.word	index@(__assertfail)
	.align		4
        /*0010*/ 	.word	0x00000000
	.align		4
        /*0014*/ 	.word	0xfffffffe
	.align		4
        /*0018*/ 	.word	0x00000000
	.align		4
        /*001c*/ 	.word	0xfffffffd
	.align		4
        /*0020*/ 	.word	0x00000000
	.align		4
        /*0024*/ 	.word	0xfffffffc


//--------------------- .nv.constant4             --------------------------
	.section	.nv.constant4,"a",@progbits
	.align	8
	.align		8
.nv.constant4:
        /*0000*/ 	.dword	__assertfail
	.align		8
        /*0008*/ 	.dword	__unnamed_1
	.align		8
        /*0010*/ 	.dword	__unnamed_2
	.align		8
        /*0018*/ 	.dword	_ZN40_INTERNAL_7d8247a5_4_k_cu_d97a9e2f_361574cuda3std3__45__cpo5beginE
	.align		8
        /*0020*/ 	.dword	_ZN40_INTERNAL_7d8247a5_4_k_cu_d97a9e2f_361574cuda3std3__45__cpo3endE
	.align		8
        /*0028*/ 	.dword	_ZN40_INTERNAL_7d8247a5_4_k_cu_d97a9e2f_361574cuda3std3__45__cpo6cbeginE
	.align		8
        /*0030*/ 	.dword	_ZN40_INTERNAL_7d8247a5_4_k_cu_d97a9e2f_361574cuda3std3__45__cpo4cendE
	.align		8
        /*0038*/ 	.dword	_ZN40_INTERNAL_7d8247a5_4_k_cu_d97a9e2f_361574cuda3std3__442_GLOBAL__N__7d8247a5_4_k_cu_d97a9e2f_361576ignoreE
	.align		8
        /*0040*/ 	.dword	_ZN40_INTERNAL_7d8247a5_4_k_cu_d97a9e2f_361574cuda3std3__419piecewise_constructE
	.align		8
        /*0048*/ 	.dword	_ZN40_INTERNAL_7d8247a5_4_k_cu_d97a9e2f_361574cuda3std3__48in_placeE
	.align		8
        /*0050*/ 	.dword	_ZN40_INTERNAL_7d8247a5_4_k_cu_d97a9e2f_361574cuda3std6ranges3__45__cpo4swapE
	.align		8
        /*0058*/ 	.dword	_ZN40_INTERNAL_7d8247a5_4_k_cu_d97a9e2f_361574cuda3std6ranges3__45__cpo9iter_moveE
	.align		8
        /*0060*/ 	.dword	_ZN40_INTERNAL_7d8247a5_4_k_cu_d97a9e2f_361574cute7productE
	.align		8
        /*0068*/ 	.dword	_ZN40_INTERNAL_7d8247a5_4_k_cu_d97a9e2f_361574cute1_E
	.align		8
        /*0070*/ 	.dword	$str$25
	.align		8
        /*0078*/ 	.dword	$str$26
	.align		8
        /*0080*/ 	.dword	$str$27
	.align		8
        /*0088*/ 	.dword	$str$28


//--------------------- .text._ZN7cutlass13device_kernelINS_4gemm6kernel13GemmUniversalIN4cute5tupleIJiiiiEEENS1_10collective13CollectiveMmaINS1_35MainloopSm100TmaUmmaWarpSpecializedILi4ELi2ELi4ENS5_IJNS4_1CILi1EEESB_SB_EEEEENS5_IJNSA_ILi128EEENSA_ILi64EEESF_EEENS_10tfloat32_tENS5_IJlSB_lEEESH_SI_NS4_8TiledMMAINS4_8MMA_AtomIJNS4_17SM100_MMA_TF32_SSISH_SH_fLi128ELi64ELNS4_4UMMA5MajorE0ELSN_0ELNSM_7ScaleInE0ELSO_0EEEEEENS4_6LayoutISC_NS5_IJNSA_ILi0EEESS_SS_EEEEENS5_IJNS4_10UnderscoreESV_SV_EEEEENS4_13SM90_TMA_LOADENS4_14ComposedLayoutINS4_7SwizzleILi3ELi4ELi3EEENS4_18smem_ptr_flag_bitsILi32EEENSR_INS5_IJNSA_ILi8EEENSA_ILi32EEEEEENS5_IJS15_SB_EEEEEEEvNS4_8identityESY_S19_vS1A_EENS_8epilogue10collective18CollectiveEpilogueINS1C_23Sm100TmaWarpSpecializedILi4ELi2ELi16ELb1ELb0EEEJSG_NS5_IJNSR_ISE_SB_EENSR_INSA_ILi16EEESB_EEEEESH_SI_SH_SI_NS1C_6fusion15FusionCallbacksIS1G_NS1L_17LinearCombinationISH_fSH_fLNS_15FloatRoundStyleE2EEESG_S1K_JEEENS4_5SM1004TMEM4LOAD26SM100_TMEM_LOAD_32dp32b16xESY_NSZ_INS10_ILi2ELi4ELi3EEES13_NSR_INS5_IJS14_S1I_EEENS5_IJS1I_SB_EEEEEEENS4_39AutoVectorizingCopyWithAssumedAlignmentILi128EEENS4_14SM90_TMA_STOREES1Z_S21_S21_EEEvvEEEEvNT_6ParamsE --------------------------
	.section	.text._ZN7cutlass13device_kernelINS_4gemm6kernel13GemmUniversalIN4cute5tupleIJiiiiEEENS1_10collective13CollectiveMmaINS1_35MainloopSm100TmaUmmaWarpSpecializedILi4ELi2ELi4ENS5_IJNS4_1CILi1EEESB_SB_EEEEENS5_IJNSA_ILi128EEENSA_ILi64EEESF_EEENS_10tfloat32_tENS5_IJlSB_lEEESH_SI_NS4_8TiledMMAINS4_8MMA_AtomIJNS4_17SM100_MMA_TF32_SSISH_SH_fLi128ELi64ELNS4_4UMMA5MajorE0ELSN_0ELNSM_7ScaleInE0ELSO_0EEEEEENS4_6LayoutISC_NS5_IJNSA_ILi0EEESS_SS_EEEEENS5_IJNS4_10UnderscoreESV_SV_EEEEENS4_13SM90_TMA_LOADENS4_14ComposedLayoutINS4_7SwizzleILi3ELi4ELi3EEENS4_18smem_ptr_flag_bitsILi32EEENSR_INS5_IJNSA_ILi8EEENSA_ILi32EEEEEENS5_IJS15_SB_EEEEEEEvNS4_8identityESY_S19_vS1A_EENS_8epilogue10collective18CollectiveEpilogueINS1C_23Sm100TmaWarpSpecializedILi4ELi2ELi16ELb1ELb0EEEJSG_NS5_IJNSR_ISE_SB_EENSR_INSA_ILi16EEESB_EEEEESH_SI_SH_SI_NS1C_6fusion15FusionCallbacksIS1G_NS1L_17LinearCombinationISH_fSH_fLNS_15FloatRoundStyleE2EEESG_S1K_JEEENS4_5SM1004TMEM4LOAD26SM100_TMEM_LOAD_32dp32b16xESY_NSZ_INS10_ILi2ELi4ELi3EEES13_NSR_INS5_IJS14_S1I_EEENS5_IJS1I_SB_EEEEEEENS4_39AutoVectorizingCopyWithAssumedAlignmentILi128EEENS4_14SM90_TMA_STOREES1Z_S21_S21_EEEvvEEEEvNT_6ParamsE,"ax",@progbits
	.align	128
.text._ZN7cutlass13device_kernelINS_4gemm6kernel13GemmUniversalIN4cute5tupleIJiiiiEEENS1_10collective13CollectiveMmaINS1_35MainloopSm100TmaUmmaWarpSpecializedILi4ELi2ELi4ENS5_IJNS4_1CILi1EEESB_SB_EEEEENS5_IJNSA_ILi128EEENSA_ILi64EEESF_EEENS_10tfloat32_tENS5_IJlSB_lEEESH_SI_NS4_8TiledMMAINS4_8MMA_AtomIJNS4_17SM100_MMA_TF32_SSISH_SH_fLi128ELi64ELNS4_4UMMA5MajorE0ELSN_0ELNSM_7ScaleInE0ELSO_0EEEEEENS4_6LayoutISC_NS5_IJNSA_ILi0EEESS_SS_EEEEENS5_IJNS4_10UnderscoreESV_SV_EEEEENS4_13SM90_TMA_LOADENS4_14ComposedLayoutINS4_7SwizzleILi3ELi4ELi3EEENS4_18smem_ptr_flag_bitsILi32EEENSR_INS5_IJNSA_ILi8EEENSA_ILi32EEEEEENS5_IJS15_SB_EEEEEEEvNS4_8identityESY_S19_vS1A_EENS_8epilogue10collective18CollectiveEpilogueINS1C_23Sm100TmaWarpSpecializedILi4ELi2ELi16ELb1ELb0EEEJSG_NS5_IJNSR_ISE_SB_EENSR_INSA_ILi16EEESB_EEEEESH_SI_SH_SI_NS1C_6fusion15FusionCallbacksIS1G_NS1L_17LinearCombinationISH_fSH_fLNS_15FloatRoundStyleE2EEESG_S1K_JEEENS4_5SM1004TMEM4LOAD26SM100_TMEM_LOAD_32dp32b16xESY_NSZ_INS10_ILi2ELi4ELi3EEES13_NSR_INS5_IJS14_S1I_EEENS5_IJS1I_SB_EEEEEEENS4_39AutoVectorizingCopyWithAssumedAlignmentILi128EEENS4_14SM90_TMA_STOREES1Z_S21_S21_EEEvvEEEEvNT_6ParamsE:
        .type           _ZN7cutlass13device_kernelINS_4gemm6kernel13GemmUniversalIN4cute5tupleIJiiiiEEENS1_10collective13CollectiveMmaINS1_35MainloopSm100TmaUmmaWarpSpecializedILi4ELi2ELi4ENS5_IJNS4_1CILi1EEESB_SB_EEEEENS5_IJNSA_ILi128EEENSA_ILi64EEESF_EEENS_10tfloat32_tENS5_IJlSB_lEEESH_SI_NS4_8TiledMMAINS4_8MMA_AtomIJNS4_17SM100_MMA_TF32_SSISH_SH_fLi128ELi64ELNS4_4UMMA5MajorE0ELSN_0ELNSM_7ScaleInE0ELSO_0EEEEEENS4_6LayoutISC_NS5_IJNSA_ILi0EEESS_SS_EEEEENS5_IJNS4_10UnderscoreESV_SV_EEEEENS4_13SM90_TMA_LOADENS4_14ComposedLayoutINS4_7SwizzleILi3ELi4ELi3EEENS4_18smem_ptr_flag_bitsILi32EEENSR_INS5_IJNSA_ILi8EEENSA_ILi32EEEEEENS5_IJS15_SB_EEEEEEEvNS4_8identityESY_S19_vS1A_EENS_8epilogue10collective18CollectiveEpilogueINS1C_23Sm100TmaWarpSpecializedILi4ELi2ELi16ELb1ELb0EEEJSG_NS5_IJNSR_ISE_SB_EENSR_INSA_ILi16EEESB_EEEEESH_SI_SH_SI_NS1C_6fusion15FusionCallbacksIS1G_NS1L_17LinearCombinationISH_fSH_fLNS_15FloatRoundStyleE2EEESG_S1K_JEEENS4_5SM1004TMEM4LOAD26SM100_TMEM_LOAD_32dp32b16xESY_NSZ_INS10_ILi2ELi4ELi3EEES13_NSR_INS5_IJS14_S1I_EEENS5_IJS1I_SB_EEEEEEENS4_39AutoVectorizingCopyWithAssumedAlignmentILi128EEENS4_14SM90_TMA_STOREES1Z_S21_S21_EEEvvEEEEvNT_6ParamsE,@function
        .size           _ZN7cutlass13device_kernelINS_4gemm6kernel13GemmUniversalIN4cute5tupleIJiiiiEEENS1_10collective13CollectiveMmaINS1_35MainloopSm100TmaUmmaWarpSpecializedILi4ELi2ELi4ENS5_IJNS4_1CILi1EEESB_SB_EEEEENS5_IJNSA_ILi128EEENSA_ILi64EEESF_EEENS_10tfloat32_tENS5_IJlSB_lEEESH_SI_NS4_8TiledMMAINS4_8MMA_AtomIJNS4_17SM100_MMA_TF32_SSISH_SH_fLi128ELi64ELNS4_4UMMA5MajorE0ELSN_0ELNSM_7ScaleInE0ELSO_0EEEEEENS4_6LayoutISC_NS5_IJNSA_ILi0EEESS_SS_EEEEENS5_IJNS4_10UnderscoreESV_SV_EEEEENS4_13SM90_TMA_LOADENS4_14ComposedLayoutINS4_7SwizzleILi3ELi4ELi3EEENS4_18smem_ptr_flag_bitsILi32EEENSR_INS5_IJNSA_ILi8EEENSA_ILi32EEEEEENS5_IJS15_SB_EEEEEEEvNS4_8identityESY_S19_vS1A_EENS_8epilogue10collective18CollectiveEpilogueINS1C_23Sm100TmaWarpSpecializedILi4ELi2ELi16ELb1ELb0EEEJSG_NS5_IJNSR_ISE_SB_EENSR_INSA_ILi16EEESB_EEEEESH_SI_SH_SI_NS1C_6fusion15FusionCallbacksIS1G_NS1L_17LinearCombinationISH_fSH_fLNS_15FloatRoundStyleE2EEESG_S1K_JEEENS4_5SM1004TMEM4LOAD26SM100_TMEM_LOAD_32dp32b16xESY_NSZ_INS10_ILi2ELi4ELi3EEES13_NSR_INS5_IJS14_S1I_EEENS5_IJS1I_SB_EEEEEEENS4_39AutoVectorizingCopyWithAssumedAlignmentILi128EEENS4_14SM90_TMA_STOREES1Z_S21_S21_EEEvvEEEEvNT_6ParamsE,(.L_x_176 - _ZN7cutlass13device_kernelINS_4gemm6kernel13GemmUniversalIN4cute5tupleIJiiiiEEENS1_10collective13CollectiveMmaINS1_35MainloopSm100TmaUmmaWarpSpecializedILi4ELi2ELi4ENS5_IJNS4_1CILi1EEESB_SB_EEEEENS5_IJNSA_ILi128EEENSA_ILi64EEESF_EEENS_10tfloat32_tENS5_IJlSB_lEEESH_SI_NS4_8TiledMMAINS4_8MMA_AtomIJNS4_17SM100_MMA_TF32_SSISH_SH_fLi128ELi64ELNS4_4UMMA5MajorE0ELSN_0ELNSM_7ScaleInE0ELSO_0EEEEEENS4_6LayoutISC_NS5_IJNSA_ILi0EEESS_SS_EEEEENS5_IJNS4_10UnderscoreESV_SV_EEEEENS4_13SM90_TMA_LOADENS4_14ComposedLayoutINS4_7SwizzleILi3ELi4ELi3EEENS4_18smem_ptr_flag_bitsILi32EEENSR_INS5_IJNSA_ILi8EEENSA_ILi32EEEEEENS5_IJS15_SB_EEEEEEEvNS4_8identityESY_S19_vS1A_EENS_8epilogue10collective18CollectiveEpilogueINS1C_23Sm100TmaWarpSpecializedILi4ELi2ELi16ELb1ELb0EEEJSG_NS5_IJNSR_ISE_SB_EENSR_INSA_ILi16EEESB_EEEEESH_SI_SH_SI_NS1C_6fusion15FusionCallbacksIS1G_NS1L_17LinearCombinationISH_fSH_fLNS_15FloatRoundStyleE2EEESG_S1K_JEEENS4_5SM1004TMEM4LOAD26SM100_TMEM_LOAD_32dp32b16xESY_NSZ_INS10_ILi2ELi4ELi3EEES13_NSR_INS5_IJS14_S1I_EEENS5_IJS1I_SB_EEEEEEENS4_39AutoVectorizingCopyWithAssumedAlignmentILi128EEENS4_14SM90_TMA_STOREES1Z_S21_S21_EEEvvEEEEvNT_6ParamsE)
        .other          _ZN7cutlass13device_kernelINS_4gemm6kernel13GemmUniversalIN4cute5tupleIJiiiiEEENS1_10collective13CollectiveMmaINS1_35MainloopSm100TmaUmmaWarpSpecializedILi4ELi2ELi4ENS5_IJNS4_1CILi1EEESB_SB_EEEEENS5_IJNSA_ILi128EEENSA_ILi64EEESF_EEENS_10tfloat32_tENS5_IJlSB_lEEESH_SI_NS4_8TiledMMAINS4_8MMA_AtomIJNS4_17SM100_MMA_TF32_SSISH_SH_fLi128ELi64ELNS4_4UMMA5MajorE0ELSN_0ELNSM_7ScaleInE0ELSO_0EEEEEENS4_6LayoutISC_NS5_IJNSA_ILi0EEESS_SS_EEEEENS5_IJNS4_10UnderscoreESV_SV_EEEEENS4_13SM90_TMA_LOADENS4_14ComposedLayoutINS4_7SwizzleILi3ELi4ELi3EEENS4_18smem_ptr_flag_bitsILi32EEENSR_INS5_IJNSA_ILi8EEENSA_ILi32EEEEEENS5_IJS15_SB_EEEEEEEvNS4_8identityESY_S19_vS1A_EENS_8epilogue10collective18CollectiveEpilogueINS1C_23Sm100TmaWarpSpecializedILi4ELi2ELi16ELb1ELb0EEEJSG_NS5_IJNSR_ISE_SB_EENSR_INSA_ILi16EEESB_EEEEESH_SI_SH_SI_NS1C_6fusion15FusionCallbacksIS1G_NS1L_17LinearCombinationISH_fSH_fLNS_15FloatRoundStyleE2EEESG_S1K_JEEENS4_5SM1004TMEM4LOAD26SM100_TMEM_LOAD_32dp32b16xESY_NSZ_INS10_ILi2ELi4ELi3EEES13_NSR_INS5_IJS14_S1I_EEENS5_IJS1I_SB_EEEEEEENS4_39AutoVectorizingCopyWithAssumedAlignmentILi128EEENS4_14SM90_TMA_STOREES1Z_S21_S21_EEEvvEEEEvNT_6ParamsE,@"STO_CUDA_ENTRY STV_DEFAULT"
_ZN7cutlass13device_kernelINS_4gemm6kernel13GemmUniversalIN4cute5tupleIJiiiiEEENS1_10collective13CollectiveMmaINS1_35MainloopSm100TmaUmmaWarpSpecializedILi4ELi2ELi4ENS5_IJNS4_1CILi1EEESB_SB_EEEEENS5_IJNSA_ILi128EEENSA_ILi64EEESF_EEENS_10tfloat32_tENS5_IJlSB_lEEESH_SI_NS4_8TiledMMAINS4_8MMA_AtomIJNS4_17SM100_MMA_TF32_SSISH_SH_fLi128ELi64ELNS4_4UMMA5MajorE0ELSN_0ELNSM_7ScaleInE0ELSO_0EEEEEENS4_6LayoutISC_NS5_IJNSA_ILi0EEESS_SS_EEEEENS5_IJNS4_10UnderscoreESV_SV_EEEEENS4_13SM90_TMA_LOADENS4_14ComposedLayoutINS4_7SwizzleILi3ELi4ELi3EEENS4_18smem_ptr_flag_bitsILi32EEENSR_INS5_IJNSA_ILi8EEENSA_ILi32EEEEEENS5_IJS15_SB_EEEEEEEvNS4_8identityESY_S19_vS1A_EENS_8epilogue10collective18CollectiveEpilogueINS1C_23Sm100TmaWarpSpecializedILi4ELi2ELi16ELb1ELb0EEEJSG_NS5_IJNSR_ISE_SB_EENSR_INSA_ILi16EEESB_EEEEESH_SI_SH_SI_NS1C_6fusion15FusionCallbacksIS1G_NS1L_17LinearCombinationISH_fSH_fLNS_15FloatRoundStyleE2EEESG_S1K_JEEENS4_5SM1004TMEM4LOAD26SM100_TMEM_LOAD_32dp32b16xESY_NSZ_INS10_ILi2ELi4ELi3EEES13_NSR_INS5_IJS14_S1I_EEENS5_IJS1I_SB_EEEEEEENS4_39AutoVectorizingCopyWithAssumedAlignmentILi128EEENS4_14SM90_TMA_STOREES1Z_S21_S21_EEEvvEEEEvNT_6ParamsE:
[----:B------:R-:W1:Y:S01]  /*0000*/  LDC R1, c[0x0][0x37c] ;  /* 0x0000df00ff017b82 */ /* 0x000e620000000800 */
[----:B------:R-:W2:Y:S01]  /*0010*/  S2R R81, SR_TID.X ;  /* 0x0000000000517919 */ /* 0x000ea20000002100 */
[----:B------:R-:W3:Y:S01]  /*0020*/  LDCU.64 UR4, c[0x0][0x890] ;  /* 0x00011200ff0477ac */ /* 0x000ee20008000a00 */
[----:B------:R-:W-:Y:S02]  /*0030*/  PRMT R67, RZ, 0x7610, R67 ;  /* 0x00007610ff437816 */ /* 0x000fe40000000043 */
[----:B------:R-:W-:Y:S01]  /*0040*/  ELECT P5, URZ, PT ;  /* 0x0000000000ff782f */ /* 0x000fe200038a0000 */
[----:B------:R-:W4:Y:S01]  /*0050*/  LDCU.64 UR46, c[0x0][0x358] ;  /* 0x00006b00ff2e77ac */ /* 0x000f220008000a00 */
[----:B---3--:R-:W-:-:S04]  /*0060*/  UISETP.NE.U32.AND UP0, UPT, UR4, URZ, UPT ;  /* 0x000000ff0400728c */ /* 0x008fc8000bf05070 */
[----:B------:R-:W-:Y:S01]  /*0070*/  UISETP.NE.AND.EX UP0, UPT, UR5, URZ, UPT, UP0 ;  /* 0x000000ff0500728c */ /* 0x000fe2000bf05300 */
[----:B--2---:R-:W-:-:S05]  /*0080*/  SHF.R.U32.HI R72, RZ, 0x5, R81 ;  /* 0x00000005ff487819 */ /* 0x004fca0000011651 */
[----:B------:R-:W2:Y:S02]  /*0090*/  SHFL.IDX PT, R0, R72, RZ, 0x1f ;  /* 0x00001fff48007589 */ /* 0x000ea400000e0000 */
[----:B--2---:R-:W-:Y:S01]  /*00a0*/  R2UR UR8, R0 ;  /* 0x00000000000872ca */ /* 0x004fe200000e0000 */
[----:B-1--4-:R-:W-:-:S14]  /*00b0*/  BRA.U UP0, `(.L_x_0) ;  /* 0x00000001002c7547 */ /* 0x012fdc000b800000 */
[----:B------:R-:W1:Y:S02]  /*00c0*/  LDCU.64 UR6, c[0x0][0x888] ;  /* 0x00011100ff0677ac */ /* 0x000e640008000a00 */
[----:B-1----:R-:W-:-:S04]  /*00d0*/  UISETP.NE.U32.AND UP0, UPT, UR6, URZ, UPT ;  /* 0x000000ff0600728c */ /* 0x002fc8000bf05070 */
[----:B------:R-:W-:-:S09]  /*00e0*/  UISETP.NE.AND.EX UP0, UPT, UR7, URZ, UPT, UP0 ;  /* 0x000000ff0700728c */ /* 0x000fd2000bf05300 */
[----:B------:R-:W-:Y:S05]  /*00f0*/  BRA.U !UP0, `(.L_x_1) ;  /* 0x0000000108107547 */ /* 0x000fea000b800000 */
[----:B------:R-:W1:Y:S02]  /*0100*/  LDC.64 R2, c[0x0][0x888] ;  /* 0x00022200ff027b82 */ /* 0x000e640000000a00 */
[----:B-1----:R1:W5:Y:S01]  /*0110*/  LDG.E R35, desc[UR46][R2.64] ;  /* 0x0000002e02237981 */ /* 0x002362000c1e1900 */
[----:B------:R-:W-:Y:S01]  /*0120*/  HFMA2 R67, -RZ, RZ, 0, 5.9604644775390625e-08 ;  /* 0x00000001ff437431 */ /* 0x000fe200000001ff */
[----:B------:R-:W-:Y:S05]  /*0130*/  BRA `(.L_x_0) ;  /* 0x00000000000c7947 */ /* 0x000fea0003800000 */
.L_x_1:
[----:B------:R-:W1:Y:S01]  /*0140*/  LDCU UR6, c[0x0][0x880] ;  /* 0x00011000ff0677ac */ /* 0x000e620008000800 */
[----:B------:R-:W-:Y:S01]  /*0150*/  HFMA2 R67, -RZ, RZ, 0, 5.9604644775390625e-08 ;  /* 0x00000001ff437431 */ /* 0x000fe200000001ff */
[----:B-1----:R-:W-:-:S07]  /*0160*/  MOV R35, UR6 ;  /* 0x0000000600237c02 */ /* 0x002fce0008000f00 */
.L_x_0:
[----:B------:R-:W2:Y:S02]  /*0170*/  LDCU.64 UR6, c[0x0][0x8b0] ;  /* 0x00011600ff0677ac */ /* 0x000ea40008000a00 */
[----:B--2---:R-:W-:-:S04]  /*0180*/  UISETP.NE.U32.AND UP0, UPT, UR6, URZ, UPT ;  /* 0x000000ff0600728c */ /* 0x004fc8000bf05070 */
[----:B------:R-:W-:-:S09]  /*0190*/  UISETP.NE.AND.EX UP0, UPT, UR7, URZ, UPT, UP0 ;  /* 0x000000ff0700728c */ /* 0x000fd2000bf05300 */
[----:B------:R-:W-:Y:S05]  /*01a0*/  BRA.U UP0, `(.L_x_2) ;  /* 0x0000000100247547 */ /* 0x000fea000b800000 */
[----:B------:R-:W2:Y:S02]  /*01b0*/  LDCU.64 UR6, c[0x0][0x8a8] ;  /* 0x00011500ff0677ac */ /* 0x000ea40008000a00 */
[----:B--2---:R-:W-:-:S04]  /*01c0*/  UISETP.NE.U32.AND UP0, UPT, UR6, URZ, UPT ;  /* 0x000000ff0600728c */ /* 0x004fc8000bf05070 */
[----:B------:R-:W-:-:S09]  /*01d0*/  UISETP.NE.AND.EX UP0, UPT, UR7, URZ, UPT, UP0 ;  /* 0x000000ff0700728c */ /* 0x000fd2000bf05300 */
[----:B------:R-:W-:Y:S05]  /*01e0*/  BRA.U !UP0, `(.L_x_3) ;  /* 0x00000001080c7547 */ /* 0x000fea000b800000 */
[----:B------:R-:W2:Y:S02]  /*01f0*/  LDC.64 R32, c[0x0][0x8a8] ;  /* 0x00022a00ff207b82 */ /* 0x000ea40000000a00 */
[----:B--2---:R2:W5:Y:S01]  /*0200*/  LDG.E R32, desc[UR46][R32.64] ;  /* 0x0000002e20207981 */ /* 0x004562000c1e1900 */
[----:B------:R-:W-:Y:S05]  /*0210*/  BRA `(.L_x_2) ;  /* 0x0000000000087947 */ /* 0x000fea0003800000 */
.L_x_3:
[----:B------:R-:W2:Y:S02]  /*0220*/  LDCU UR6, c[0x0][0x8a0] ;  /* 0x00011400ff0677ac */ /* 0x000ea40008000800 */
[----:B--2---:R-:W-:Y:S02]  /*0230*/  MOV R32, UR6 ;  /* 0x0000000600207c02 */ /* 0x004fe40008000f00 */
.L_x_2:
[----:B------:R-:W-:Y:S01]  /*0240*/  IMAD.U32 R0, RZ, RZ, UR8 ;  /* 0x00000008ff007e24 */ /* 0x000fe2000f8e00ff */
[----:B------:R-:W-:Y:S04]  /*0250*/  BSSY.RECONVERGENT B0, `(.L_x_4) ;  /* 0x000000c000007945 */ /* 0x000fe80003800200 */
[C---:B------:R-:W-:Y:S02]  /*0260*/  ISETP.NE.OR P1, PT, R0.reuse, 0x1, !P5 ;  /* 0x000000010000780c */ /* 0x040fe40006f25670 */
[----:B------:R-:W-:-:S11]  /*0270*/  ISETP.NE.OR P0, PT, R0, 0x3, !P5 ;  /* 0x000000030000780c */ /* 0x000fd60006f05670 */
[----:B------:R-:W-:Y:S05]  /*0280*/  @P1 BRA `(.L_x_5) ;  /* 0x0000000000201947 */ /* 0x000fea0003800000 */
[----:B------:R-:W3:Y:S02]  /*0290*/  LDCU.64 UR6, c[0x0][0x348] ;  /* 0x00006900ff0677ac */ /* 0x000ee40008000a00 */
[----:B---3--:R-:W-:Y:S02]  /*02a0*/  UIADD3 UR10, UP1, UPT, UR6, 0x80, URZ ;  /* 0x00000080060a7890 */ /* 0x008fe4000ff3e0ff */
[----:B------:R-:W-:Y:S02]  /*02b0*/  UIADD3 UR6, UP0, UPT, UR6, 0x180, URZ ;  /* 0x0000018006067890 */ /* 0x000fe4000ff1e0ff */
[----:B------:R-:W-:Y:S02]  /*02c0*/  UIADD3.X UR11, UPT, UPT, URZ, UR7, URZ, UP1, !UPT ;  /* 0x00000007ff0b7290 */ /* 0x000fe40008ffe4ff */
[----:B------:R-:W-:-:S07]  /*02d0*/  UIADD3.X UR7, UPT, UPT, URZ, UR7, URZ, UP0, !UPT ;  /* 0x00000007ff077290 */ /* 0x000fce00087fe4ff */
[----:B------:R3:W-:Y:S02]  /*02e0*/  UTMACCTL.PF [UR10] ;  /* 0x000000000a0079b9 */ /* 0x0007e40008040000 */
[----:B------:R3:W-:Y:S02]  /*02f0*/  UTMACCTL.PF [UR6] ;  /* 0x00000000060079b9 */ /* 0x0007e40008040000 */
[----:B---3--:R-:W-:Y:S01]  /*0300*/  NOP ;  /* 0x0000000000007918 */ /* 0x008fe20000000000 */
.L_x_5:
[----:B------:R-:W-:Y:S05]  /*0310*/  BSYNC.RECONVERGENT B0 ;  /* 0x0000000000007941 */ /* 0x000fea0003800200 */
.L_x_4:
[----:B------:R-:W-:Y:S04]  /*0320*/  BSSY.RECONVERGENT B0, `(.L_x_6) ;  /* 0x000000a000007945 */ /* 0x000fe80003800200 */
        /* <DEDUP_REMOVED lines=9> */
.L_x_7:
[----:B------:R-:W-:Y:S05]  /*03c0*/  BSYNC.RECONVERGENT B0 ;  /* 0x0000000000007941 */ /* 0x000fea0003800200 */
.L_x_6:
[----:B------:R-:W3:Y:S01]  /*03d0*/  LDCU.64 UR6, c[0x0][0x888] ;  /* 0x00011100ff0677ac */ /* 0x000ee20008000a00 */
[----:B------:R-:W-:Y:S02]  /*03e0*/  UISETP.EQ.U32.AND UP1, UPT, UR4, URZ, UPT ;  /* 0x000000ff0400728c */ /* 0x000fe4000bf22070 */
[----:B------:R-:W-:Y:S02]  /*03f0*/  UPLOP3.LUT UP2, UPT, UPT, UPT, UPT, 0x80, 0x8 ;  /* 0x000000000008789c */ /* 0x000fe40003f4f070 */
[----:B---3--:R-:W-:-:S04]  /*0400*/  UISETP.NE.U32.AND UP0, UPT, UR6, URZ, UPT ;  /* 0x000000ff0600728c */ /* 0x008fc8000bf05070 */
[----:B------:R-:W-:-:S04]  /*0410*/  UISETP.NE.AND.EX UP0, UPT, UR7, URZ, UPT, UP0 ;  /* 0x000000ff0700728c */ /* 0x000fc8000bf05300 */
[----:B------:R-:W-:-:S04]  /*0420*/  UISETP.EQ.OR.EX UP3, UPT, UR5, URZ, !UP0, UP1 ;  /* 0x000000ff0500728c */ /* 0x000fc8000c762710 */
[----:B------:R-:W-:-:S05]  /*0430*/  UP2UR UR50, UPR, URZ, 0x8 ;  /* 0x00000008ff327883 */ /* 0x000fca0008000000 */
[----:B------:R-:W-:Y:S07]  /*0440*/  BRA.U !UP3, `(.L_x_8) ;  /* 0x000000010b207547 */ /* 0x000fee000b800000 */
[----:B------:R-:W-:Y:S01]  /*0450*/  UISETP.NE.U32.AND UP2, UPT, UR4, URZ, UPT ;  /* 0x000000ff0400728c */ /* 0x000fe2000bf45070 */
[----:B-----5:R-:W-:Y:S01]  /*0460*/  FSETP.NEU.AND P0, PT, R35, RZ, PT ;  /* 0x000000ff2300720b */ /* 0x020fe20003f0d000 */
[----:B------:R-:W-:Y:S02]  /*0470*/  USEL UR4, URZ, 0xffffffff, UP0 ;  /* 0xffffffffff047887 */ /* 0x000fe40008000000 */
[----:B------:R-:W-:-:S10]  /*0480*/  UISETP.NE.AND.EX UP2, UPT, UR5, URZ, UPT, UP2 ;  /* 0x000000ff0500728c */ /* 0x000fd4000bf45320 */
[----:B------:R-:W-:Y:S01]  /*0490*/  VOTEU.ANY UP1, P0 ;  /* 0x0000000000ff7886 */ /* 0x000fe20000020100 */
[----:B------:R-:W-:-:S04]  /*04a0*/  @!UP2 USEL UR4, URZ, 0xffffffff, UP1 ;  /* 0xffffffffff04a887 */ /* 0x000fc80008800000 */
[----:B------:R-:W-:-:S04]  /*04b0*/  ULOP3.LUT UR4, UR4, 0x1, URZ, 0xc0, !UPT ;  /* 0x0000000104047892 */ /* 0x000fc8000f8ec0ff */
[----:B------:R-:W-:-:S11]  /*04c0*/  UISETP.NE.U32.AND UP2, UPT, UR4, 0x1, UPT ;  /* 0x000000010400788c */ /* 0x000fd6000bf45070 */
.L_x_8:
[----:B-1----:R-:W1:Y:S01]  /*04d0*/  SHFL.IDX PT, R2, R72, RZ, 0x1f ;  /* 0x00001fff48027589 */ /* 0x002e6200000e0000 */
[----:B------:R-:W-:-:S04]  /*04e0*/  UISETP.NE.AND UP1, UPT, UR8, 0x2, UPT ;  /* 0x000000020800788c */ /* 0x000fc8000bf25270 */
[----:B------:R-:W-:Y:S01]  /*04f0*/  USEL UR6, URZ, 0x1, UP1 ;  /* 0x00000001ff067887 */ /* 0x000fe20008800000 */
[----:B-1----:R-:W-:-:S13]  /*0500*/  ISETP.NE.AND P0, PT, R2, RZ, PT ;  /* 0x000000ff0200720c */ /* 0x002fda0003f05270 */
[----:B------:R-:W-:Y:S05]  /*0510*/  @P0 BRA `(.L_x_9) ;  /* 0x0000000000480947 */ /* 0x000fea0003800000 */
[----:B------:R-:W1:Y:S01]  /*0520*/  S2UR UR5, SR_CgaCtaId ;  /* 0x00000000000579c3 */ /* 0x000e620000008800 */
[----:B------:R-:W-:Y:S01]  /*0530*/  UMOV UR7, 0x400 ;  /* 0x0000040000077882 */ /* 0x000fe20000000000 */
[----:B------:R-:W-:Y:S01]  /*0540*/  UMOV UR4, 0x1 ;  /* 0x0000000100047882 */ /* 0x000fe20000000000 */
[----:B------:R-:W-:Y:S01]  /*0550*/  ELECT P0, URZ, PT ;  /* 0x0000000000ff782f */ /* 0x000fe20003800000 */
[----:B------:R-:W-:-:S04]  /*0560*/  UIADD3 UR10, UPT, UPT, -UR4, 0x100000, URZ ;  /* 0x00100000040a7890 */ /* 0x000fc8000fffe1ff */
[----:B------:R-:W-:Y:S02]  /*0570*/  USHF.L.U32 UR11, UR10, 0xb, URZ ;  /* 0x0000000b0a0b7899 */ /* 0x000fe400080006ff */
[----:B------:R-:W-:Y:S02]  /*0580*/  USHF.L.U32 UR10, UR10, 0x1, URZ ;  /* 0x000000010a0a7899 */ /* 0x000fe400080006ff */
[----:B-1----:R-:W-:Y:S01]  /*0590*/  ULEA UR5, UR5, UR7, 0x18 ;  /* 0x0000000705057291 */ /* 0x002fe2000f8ec0ff */
[----:B------:R-:W1:Y:S11]  /*05a0*/  FENCE.VIEW.ASYNC.S ;  /* 0x00000000000073c6 */ /* 0x000e760000000000 */
[----:B-1----:R1:W3:Y:S01]  /*05b0*/  SYNCS.EXCH.64 URZ, [UR5], UR10 ;  /* 0x0000000a05ff75b2 */ /* 0x0022e20008000100 */
[----:B------:R1:W4:Y:S01]  /*05c0*/  SYNCS.EXCH.64 URZ, [UR5+0x20], UR10 ;  /* 0x0000200a05ff75b2 */ /* 0x0003220008000100 */
[----:B------:R1:W1:Y:S01]  /*05d0*/  SYNCS.EXCH.64 URZ, [UR5+0x8], UR10 ;  /* 0x0000080a05ff75b2 */ /* 0x0002620008000100 */
[----:B------:R1:W1:Y:S01]  /*05e0*/  SYNCS.EXCH.64 URZ, [UR5+0x28], UR10 ;  /* 0x0000280a05ff75b2 */ /* 0x0002620008000100 */
[----:B------:R1:W1:Y:S01]  /*05f0*/  SYNCS.EXCH.64 URZ, [UR5+0x10], UR10 ;  /* 0x0000100a05ff75b2 */ /* 0x0002620008000100 */
[----:B------:R1:W1:Y:S01]  /*0600*/  SYNCS.EXCH.64 URZ, [UR5+0x30], UR10 ;  /* 0x0000300a05ff75b2 */ /* 0x0002620008000100 */
[----:B------:R1:W1:Y:S01]  /*0610*/  SYNCS.EXCH.64 URZ, [UR5+0x18], UR10 ;  /* 0x0000180a05ff75b2 */ /* 0x0002620008000100 */
[----:B------:R1:W1:Y:S01]  /*0620*/  SYNCS.EXCH.64 URZ, [UR5+0x38], UR10 ;  /* 0x0000380a05ff75b2 */ /* 0x0002620008000100 */
[----:B------:R-:W-:Y:S01]  /*0630*/  NOP ;  /* 0x0000000000007918 */ /* 0x000fe20000000000 */
.L_x_9:
[----:B------:R-:W2:Y:S01]  /*0640*/  SHFL.IDX PT, R2, R72, RZ, 0x1f ;  /* 0x00001fff48027589 */ /* 0x000ea200000e0000 */
[----:B------:R-:W-:Y:S01]  /*0650*/  NOP ;  /* 0x0000000000007918 */ /* 0x000fe20000000000 */
[----:B--2---:R-:W-:-:S13]  /*0660*/  ISETP.NE.AND P0, PT, R2, 0x1, PT ;  /* 0x000000010200780c */ /* 0x004fda0003f05270 */
[----:B------:R-:W-:Y:S05]  /*0670*/  @P0 BRA `(.L_x_10) ;  /* 0x0000000000580947 */ /* 0x000fea0003800000 */
[----:B------:R-:W2:Y:S01]  /*0680*/  S2UR UR7, SR_CgaCtaId ;  /* 0x00000000000779c3 */ /* 0x000ea20000008800 */
[----:B------:R-:W-:Y:S01]  /*0690*/  UMOV UR9, 0x400 ;  /* 0x0000040000097882 */ /* 0x000fe20000000000 */
[----:B-1----:R-:W-:Y:S01]  /*06a0*/  UMOV UR5, 0x20 ;  /* 0x0000002000057882 */ /* 0x002fe20000000000 */
[----:B------:R-:W-:Y:S01]  /*06b0*/  UMOV UR4, 0x80 ;  /* 0x0000008000047882 */ /* 0x000fe20000000000 */
[----:B------:R-:W-:-:S04]  /*06c0*/  UIADD3 UR10, UPT, UPT, -UR5, 0x100000, URZ ;  /* 0x00100000050a7890 */ /* 0x000fc8000fffe1ff */
[----:B------:R-:W-:Y:S02]  /*06d0*/  USHF.L.U32 UR11, UR10, 0xb, URZ ;  /* 0x0000000b0a0b7899 */ /* 0x000fe400080006ff */
[----:B------:R-:W-:Y:S02]  /*06e0*/  USHF.L.U32 UR10, UR10, 0x1, URZ ;  /* 0x000000010a0a7899 */ /* 0x000fe400080006ff */
[----:B------:R-:W-:-:S04]  /*06f0*/  UIADD3 UR4, UPT, UPT, -UR4, 0x100000, URZ ;  /* 0x0010000004047890 */ /* 0x000fc8000fffe1ff */
[----:B------:R-:W-:Y:S02]  /*0700*/  USHF.L.U32 UR5, UR4, 0xb, URZ ;  /* 0x0000000b04057899 */ /* 0x000fe400080006ff */
[----:B------:R-:W-:Y:S01]  /*0710*/  USHF.L.U32 UR4, UR4, 0x1, URZ ;  /* 0x0000000104047899 */ /* 0x000fe200080006ff */
[----:B------:R-:W-:Y:S01]  /*0720*/  ELECT P0, URZ, PT ;  /* 0x0000000000ff782f */ /* 0x000fe20003800000 */
[----:B--2---:R-:W-:Y:S01]  /*0730*/  ULEA UR7, UR7, UR9, 0x18 ;  /* 0x0000000907077291 */ /* 0x004fe2000f8ec0ff */
[----:B------:R-:W1:Y:S11]  /*0740*/  FENCE.VIEW.ASYNC.S ;  /* 0x00000000000073c6 */ /* 0x000e760000000000 */
[----:B-1----:R2:W1:Y:S01]  /*0750*/  SYNCS.EXCH.64 URZ, [UR7+0x40], UR10 ;  /* 0x0000400a07ff75b2 */ /* 0x0024620008000100 */
[----:B------:R2:W1:Y:S01]  /*0760*/  SYNCS.EXCH.64 URZ, [UR7+0x60], UR4 ;  /* 0x0000600407ff75b2 */ /* 0x0004620008000100 */
[----:B------:R2:W1:Y:S01]  /*0770*/  SYNCS.EXCH.64 URZ, [UR7+0x48], UR10 ;  /* 0x0000480a07ff75b2 */ /* 0x0004620008000100 */
[----:B------:R2:W1:Y:S01]  /*0780*/  SYNCS.EXCH.64 URZ, [UR7+0x68], UR4 ;  /* 0x0000680407ff75b2 */ /* 0x0004620008000100 */
[----:B------:R2:W1:Y:S01]  /*0790*/  SYNCS.EXCH.64 URZ, [UR7+0x50], UR10 ;  /* 0x0000500a07ff75b2 */ /* 0x0004620008000100 */
[----:B------:R2:W1:Y:S01]  /*07a0*/  SYNCS.EXCH.64 URZ, [UR7+0x70], UR4 ;  /* 0x0000700407ff75b2 */ /* 0x0004620008000100 */
[----:B------:R2:W1:Y:S01]  /*07b0*/  SYNCS.EXCH.64 URZ, [UR7+0x58], UR10 ;  /* 0x0000580a07ff75b2 */ /* 0x0004620008000100 */
[----:B------:R2:W1:Y:S02]  /*07c0*/  SYNCS.EXCH.64 URZ, [UR7+0x78], UR4 ;  /* 0x0000780407ff75b2 */ /* 0x0004640008000100 */
[----:B--2---:R-:W-:Y:S01]  /*07d0*/  NOP ;  /* 0x0000000000007918 */ /* 0x004fe20000000000 */
.L_x_10:
[----:B------:R-:W2:Y:S01]  /*07e0*/  SHFL.IDX PT, R2, R72, RZ, 0x1f ;  /* 0x00001fff48027589 */ /* 0x000ea200000e0000 */
[----:B------:R-:W-:Y:S01]  /*07f0*/  NOP ;  /* 0x0000000000007918 */ /* 0x000fe20000000000 */
[----:B--2---:R-:W-:-:S13]  /*0800*/  ISETP.NE.AND P0, PT, R2, 0x3, PT ;  /* 0x000000030200780c */ /* 0x004fda0003f05270 */
[----:B------:R-:W-:Y:S05]  /*0810*/  @P0 BRA `(.L_x_11) ;  /* 0x0000000000300947 */ /* 0x000fea0003800000 */
[----:B-1----:R-:W1:Y:S01]  /*0820*/  S2UR UR5, SR_CgaCtaId ;  /* 0x00000000000579c3 */ /* 0x002e620000008800 */
        /* <DEDUP_REMOVED lines=8> */
[----:B-1----:R2:W1:Y:S01]  /*08b0*/  SYNCS.EXCH.64 URZ, [UR5+0x80], UR10 ;  /* 0x0000800a05ff75b2 */ /* 0x0024620008000100 */
[----:B------:R2:W1:Y:S02]  /*08c0*/  SYNCS.EXCH.64 URZ, [UR5+0x88], UR10 ;  /* 0x0000880a05ff75b2 */ /* 0x0004640008000100 */
[----:B--2---:R-:W-:Y:S01]  /*08d0*/  NOP ;  /* 0x0000000000007918 */ /* 0x004fe20000000000 */
.L_x_11:
[----:B------:R-:W2:Y:S01]  /*08e0*/  SHFL.IDX PT, R2, R72, RZ, 0x1f ;  /* 0x00001fff48027589 */ /* 0x000ea200000e0000 */
[----:B------:R-:W-:Y:S01]  /*08f0*/  NOP ;  /* 0x0000000000007918 */ /* 0x000fe20000000000 */
[----:B--2---:R-:W-:-:S13]  /*0900*/  ISETP.NE.AND P0, PT, R2, 0x4, PT ;  /* 0x000000040200780c */ /* 0x004fda0003f05270 */
[----:B------:R-:W-:Y:S05]  /*0910*/  @P0 BRA `(.L_x_12) ;  /* 0x00000000004c0947 */ /* 0x000fea0003800000 */
[----:B-1----:R-:W1:Y:S01]  /*0920*/  S2UR UR5, SR_CgaCtaId ;  /* 0x00000000000579c3 */ /* 0x002e620000008800 */
[----:B------:R-:W-:Y:S01]  /*0930*/  UMOV UR9, 0x100 ;  /* 0x0000010000097882 */ /* 0x000fe20000000000 */
[----:B------:R-:W-:Y:S01]  /*0940*/  UMOV UR7, 0x400 ;  /* 0x0000040000077882 */ /* 0x000fe20000000000 */
[----:B------:R-:W-:Y:S01]  /*0950*/  USEL UR9, UR9, 0xe0, UP2 ;  /* 0x000000e009097887 */ /* 0x000fe20009000000 */
[----:B------:R-:W-:Y:S01]  /*0960*/  UMOV UR4, 0x1 ;  /* 0x0000000100047882 */ /* 0x000fe20000000000 */
[----:B------:R-:W-:Y:S01]  /*0970*/  ELECT P0, URZ, PT ;  /* 0x0000000000ff782f */ /* 0x000fe20003800000 */
[----:B------:R-:W-:-:S04]  /*0980*/  UIADD3 UR10, UPT, UPT, -UR4, 0x100000, URZ ;  /* 0x00100000040a7890 */ /* 0x000fc8000fffe1ff */
[----:B------:R-:W-:Y:S02]  /*0990*/  USHF.L.U32 UR11, UR10, 0xb, URZ ;  /* 0x0000000b0a0b7899 */ /* 0x000fe400080006ff */
[----:B------:R-:W-:Y:S02]  /*09a0*/  USHF.L.U32 UR10, UR10, 0x1, URZ ;  /* 0x000000010a0a7899 */ /* 0x000fe400080006ff */
[----:B------:R-:W-:-:S04]  /*09b0*/  UIADD3 UR12, UPT, UPT, -UR9, 0x100000, URZ ;  /* 0x00100000090c7890 */ /* 0x000fc8000fffe1ff */
[----:B------:R-:W-:Y:S02]  /*09c0*/  USHF.L.U32 UR13, UR12, 0xb, URZ ;  /* 0x0000000b0c0d7899 */ /* 0x000fe400080006ff */
[----:B------:R-:W-:Y:S02]  /*09d0*/  USHF.L.U32 UR12, UR12, 0x1, URZ ;  /* 0x000000010c0c7899 */ /* 0x000fe400080006ff */
[----:B-1----:R-:W-:Y:S01]  /*09e0*/  ULEA UR5, UR5, UR7, 0x18 ;  /* 0x0000000705057291 */ /* 0x002fe2000f8ec0ff */
[----:B------:R-:W1:Y:S11]  /*09f0*/  FENCE.VIEW.ASYNC.S ;  /* 0x00000000000073c6 */ /* 0x000e760000000000 */
[----:B-1----:R2:W1:Y:S01]  /*0a00*/  SYNCS.EXCH.64 URZ, [UR5+0x90], UR10 ;  /* 0x0000900a05ff75b2 */ /* 0x0024620008000100 */
[----:B------:R2:W1:Y:S01]  /*0a10*/  SYNCS.EXCH.64 URZ, [UR5+0xa0], UR12 ;  /* 0x0000a00c05ff75b2 */ /* 0x0004620008000100 */
[----:B------:R2:W1:Y:S01]  /*0a20*/  SYNCS.EXCH.64 URZ, [UR5+0x98], UR10 ;  /* 0x0000980a05ff75b2 */ /* 0x0004620008000100 */
[----:B------:R2:W1:Y:S02]  /*0a30*/  SYNCS.EXCH.64 URZ, [UR5+0xa8], UR12 ;  /* 0x0000a80c05ff75b2 */ /* 0x0004640008000100 */
[----:B--2---:R-:W-:Y:S01]  /*0a40*/  NOP ;  /* 0x0000000000007918 */ /* 0x004fe20000000000 */
.L_x_12:
        /* <DEDUP_REMOVED lines=26> */
.L_x_13:
        /* <DEDUP_REMOVED lines=18> */
.L_x_14:
[----:B-1----:R-:W1:Y:S01]  /*0d10*/  S2UR UR5, SR_CTAID.X ;  /* 0x00000000000579c3 */ /* 0x002e620000002500 */
[----:B------:R-:W-:-:S05]  /*0d20*/  CS2R.32 R68, SR_CgaSize ;  /* 0x0000000000447805 */ /* 0x000fca0000008a00 */
[----:B------:R-:W-:-:S05]  /*0d30*/  IMAD R68, R68, -0xa0, RZ ;  /* 0xffffff6044447824 */ /* 0x000fca00078e02ff */
[----:B------:R-:W-:-:S14]  /*0d40*/  R2UR UR9, R68 ;  /* 0x00000000440972ca */ /* 0x000fdc00000e0000 */
[----:B------:R-:W2:Y:S01]  /*0d50*/  LDCU UR9, c[0x0][UR9+0x2b0] ;  /* 0x00005600090977ac */ /* 0x000ea20008000800 */
[----:B------:R-:W-:Y:S01]  /*0d60*/  NOP ;  /* 0x0000000000007918 */ /* 0x000fe20000000000 */
[----:B------:R-:W-:-:S05]  /*0d70*/  CS2R.32 R68, SR_CgaSize ;  /* 0x0000000000447805 */ /* 0x000fca0000008a00 */
[----:B------:R-:W-:-:S05]  /*0d80*/  IMAD R68, R68, -0xa0, RZ ;  /* 0xffffff6044447824 */ /* 0x000fca00078e02ff */
[----:B------:R-:W-:-:S14]  /*0d90*/  R2UR UR7, R68 ;  /* 0x00000000440772ca */ /* 0x000fdc00000e0000 */
[----:B------:R-:W3:Y:S01]  /*0da0*/  LDCU UR7, c[0x0][UR7+0x2b4] ;  /* 0x00005680070777ac */ /* 0x000ee20008000800 */
[----:B------:R-:W4:Y:S08]  /*0db0*/  S2UR UR4, SR_CTAID.Y ;  /* 0x00000000000479c3 */ /* 0x000f300000002600 */
[----:B------:R-:W3:Y:S01]  /*0dc0*/  LDC R9, c[0x0][0xb24] ;  /* 0x0002c900ff097b82 */ /* 0x000ee20000000800 */
[----:B-1----:R-:W-:-:S02]  /*0dd0*/  I2FP.F32.U32 R4, UR5 ;  /* 0x0000000500047c45 */ /* 0x002fc40008201000 */
[----:B------:R-:W-:-:S05]  /*0de0*/  CS2R.32 R5, SR_CgaSize ;  /* 0x0000000000057805 */ /* 0x000fca0000008a00 */
[----:B------:R-:W-:-:S06]  /*0df0*/  IMAD R5, R5, -0xa0, RZ ;  /* 0xffffff6005057824 */ /* 0x000fcc00078e02ff */
[----:B------:R-:W1:Y:S01]  /*0e00*/  LDC R5, c[0x0][R5+0x2a0] ;  /* 0x0000a80005057b82 */ /* 0x000e620000000800 */
[----:B------:R-:W-:Y:S01]  /*0e10*/  MOV R21, UR5 ;  /* 0x0000000500157c02 */ /* 0x000fe20008000f00 */
[----:B--2---:R-:W-:Y:S01]  /*0e20*/  FMUL R4, R4, UR9 ;  /* 0x0000000904047c20 */ /* 0x004fe20008400000 */
[----:B----4-:R-:W-:Y:S02]  /*0e30*/  I2FP.F32.U32 R2, UR4 ;  /* 0x0000000400027c45 */ /* 0x010fe40008201000 */
[----:B------:R-:W-:-:S05]  /*0e40*/  CS2R.32 R3, SR_CgaSize ;  /* 0x0000000000037805 */ /* 0x000fca0000008a00 */
[----:B------:R-:W-:-:S06]  /*0e50*/  IMAD R3, R3, -0xa0, RZ ;  /* 0xffffff6003037824 */ /* 0x000fcc00078e02ff */
[----:B------:R-:W2:Y:S01]  /*0e60*/  LDC R3, c[0x0][R3+0x2a4] ;  /* 0x0000a90003037b82 */ /* 0x000ea20000000800 */
[----:B------:R-:W4:Y:S01]  /*0e70*/  F2I.U32.TRUNC.NTZ R68, R4 ;  /* 0x0000000400447305 */ /* 0x000f22000020f000 */
[----:B------:R-:W-:Y:S01]  /*0e80*/  MOV R20, UR4 ;  /* 0x0000000400147c02 */ /* 0x000fe20008000f00 */
[----:B---3--:R-:W-:-:S05]  /*0e90*/  FMUL R2, R2, UR7 ;  /* 0x0000000702027c20 */ /* 0x008fca0008400000 */
[----:B------:R-:W-:Y:S01]  /*0ea0*/  BAR.SYNC.DEFER_BLOCKING 0x0 ;  /* 0x0000000000007b1d */ /* 0x000fe20000010000 */
[----:B------:R-:W-:-:S05]  /*0eb0*/  ISETP.GE.AND P0, PT, R9, 0x1, PT ;  /* 0x000000010900780c */ /* 0x000fca0003f06270 */
[----:B------:R-:W3:Y:S02]  /*0ec0*/  F2I.U32.TRUNC.NTZ R66, R2 ;  /* 0x0000000200427305 */ /* 0x000ee4000020f000 */
[----:B------:R-:W2:Y:S01]  /*0ed0*/  S2UR UR36, SR_CTAID.Z ;  /* 0x00000000002479c3 */ /* 0x000ea20000002700 */
[----:B----4-:R-:W-:-:S05]  /*0ee0*/  IADD3 R68, PT, PT, -R68, RZ, RZ ;  /* 0x000000ff44447210 */ /* 0x010fca0007ffe1ff */
[----:B-1----:R-:W-:Y:S01]  /*0ef0*/  IMAD R68, R5, R68, UR5 ;  /* 0x0000000505447e24 */ /* 0x002fe2000f8e0244 */
[----:B---3--:R-:W-:-:S05]  /*0f00*/  IADD3 R66, PT, PT, -R66, RZ, RZ ;  /* 0x000000ff42427210 */ /* 0x008fca0007ffe1ff */
[----:B--2---:R-:W-:Y:S01]  /*0f10*/  IMAD R66, R3, R66, UR4 ;  /* 0x0000000403427e24 */ /* 0x004fe2000f8e0242 */
[----:B------:R-:W-:Y:S06]  /*0f20*/  @!P0 BRA `(.L_x_15) ;  /* 0x0000000000b88947 */ /* 0x000fec0003800000 */
[----:B------:R-:W1:Y:S01]  /*0f30*/  LDC.64 R4, c[0x0][0xb18] ;  /* 0x0002c600ff047b82 */ /* 0x000e620000000a00 */
[----:B------:R-:W-:-:S07]  /*0f40*/  ISETP.NE.AND P0, PT, R9, 0x1, PT ;  /* 0x000000010900780c */ /* 0x000fce0003f05270 */
[----:B------:R-:W2:Y:S08]  /*0f50*/  LDC R10, c[0x0][0xb0c] ;  /* 0x0002c300ff0a7b82 */ /* 0x000eb00000000800 */
[----:B------:R-:W3:Y:S08]  /*0f60*/  LDC R11, c[0x0][0x370] ;  /* 0x0000dc00ff0b7b82 */ /* 0x000ef00000000800 */
[----:B------:R-:W4:Y:S01]  /*0f70*/  LDC R12, c[0x0][0x374] ;  /* 0x0000dd00ff0c7b82 */ /* 0x000f220000000800 */
[----:B-1----:R-:W-:-:S07]  /*0f80*/  ISETP.NE.AND P1, PT, R4, 0x1, PT ;  /* 0x000000010400780c */ /* 0x002fce0003f25270 */
[----:B------:R-:W3:Y:S01]  /*0f90*/  LDC.64 R6, c[0x0][0xb10] ;  /* 0x0002c400ff067b82 */ /* 0x000ee20000000a00 */
[----:B--2---:R-:W-:-:S07]  /*0fa0*/  ISETP.NE.AND P2, PT, R10, 0x1, PT ;  /* 0x000000010a00780c */ /* 0x004fce0003f45270 */
[----:B------:R-:W1:Y:S08]  /*0fb0*/  LDC R8, c[0x0][0xb20] ;  /* 0x0002c800ff087b82 */ /* 0x000e700000000800 */
[----:B------:R-:W2:Y:S01]  /*0fc0*/  LDC.64 R2, c[0x0][0xb28] ;  /* 0x0002ca00ff027b82 */ /* 0x000ea20000000a00 */
[----:B----4-:R-:W-:-:S04]  /*0fd0*/  IMAD.HI.U32 R13, R12, R5, RZ ;  /* 0x000000050c0d7227 */ /* 0x010fc800078e00ff */
[----:B------:R-:W-:-:S04]  /*0fe0*/  IMAD.HI.U32 R5, R20, R5, RZ ;  /* 0x0000000514057227 */ /* 0x000fc800078e00ff */
[----:B---3--:R-:W-:-:S04]  /*0ff0*/  IMAD.HI.U32 R14, R11, R6, RZ ;  /* 0x000000060b0e7227 */ /* 0x008fc800078e00ff */
[C---:B------:R-:W-:Y:S01]  /*1000*/  IMAD.HI.U32 R16, R21.reuse, R6, RZ ;  /* 0x0000000615107227 */ /* 0x040fe200078e00ff */
[-C--:B------:R-:W-:Y:S02]  /*1010*/  @P2 SHF.R.U32.HI R11, RZ, R7.reuse, R14 ;  /* 0x00000007ff0b2219 */ /* 0x080fe4000001160e */
[-C--:B-1----:R-:W-:Y:S02]  /*1020*/  @P1 SHF.R.U32.HI R12, RZ, R8.reuse, R13 ;  /* 0x00000008ff0c1219 */ /* 0x082fe4000001160d */
[----:B------:R-:W-:Y:S02]  /*1030*/  SHF.R.U32.HI R5, RZ, R8, R5 ;  /* 0x00000008ff057219 */ /* 0x000fe40000011605 */
[----:B------:R-:W-:Y:S02]  /*1040*/  SHF.R.U32.HI R16, RZ, R7, R16 ;  /* 0x00000007ff107219 */ /* 0x000fe40000011610 */
[----:B------:R-:W-:Y:S01]  /*1050*/  SEL R5, R20, R5, !P1 ;  /* 0x0000000514057207 */ /* 0x000fe20004800000 */
[----:B--2---:R-:W-:Y:S01]  /*1060*/  IMAD.HI.U32 R14, R12, R2, RZ ;  /* 0x000000020c0e7227 */ /* 0x004fe200078e00ff */
[----:B------:R-:W-:-:S02]  /*1070*/  SEL R7, R21, R16, !P2 ;  /* 0x0000001015077207 */ /* 0x000fc40005000000 */
[----:B------:R-:W-:Y:S01]  /*1080*/  IADD3 R13, PT, PT, -R5, RZ, RZ ;  /* 0x000000ff050d7210 */ /* 0x000fe20007ffe1ff */
[----:B------:R-:W-:Y:S01]  /*1090*/  IMAD.HI.U32 R6, R11, R2, RZ ;  /* 0x000000020b067227 */ /* 0x000fe200078e00ff */
[----:B------:R-:W-:-:S03]  /*10a0*/  @P0 SHF.R.U32.HI R12, RZ, R3, R14 ;  /* 0x00000003ff0c0219 */ /* 0x000fc6000001160e */
[----:B------:R-:W-:Y:S01]  /*10b0*/  IMAD R13, R4, R13, R20 ;  /* 0x0000000d040d7224 */ /* 0x000fe200078e0214 */
[----:B------:R-:W-:Y:S01]  /*10c0*/  @P0 SHF.R.U32.HI R11, RZ, R3, R6 ;  /* 0x00000003ff0b0219 */ /* 0x000fe20000011606 */
[----:B------:R-:W-:-:S04]  /*10d0*/  IMAD R12, R12, R9, RZ ;  /* 0x000000090c0c7224 */ /* 0x000fc800078e02ff */
[----:B------:R-:W-:Y:S01]  /*10e0*/  IMAD R6, R11, R9, RZ ;  /* 0x000000090b067224 */ /* 0x000fe200078e02ff */
[----:B------:R-:W-:-:S04]  /*10f0*/  ISETP.GE.AND P1, PT, R5, R12, PT ;  /* 0x0000000c0500720c */ /* 0x000fc80003f26270 */
[----:B------:R-:W-:Y:S01]  /*1100*/  ISETP.GE.OR P1, PT, R7, R6, P1 ;  /* 0x000000060700720c */ /* 0x000fe20000f26670 */
[----:B------:R-:W-:-:S05]  /*1110*/  IMAD.HI.U32 R6, R5, R2, RZ ;  /* 0x0000000205067227 */ /* 0x000fca00078e00ff */
[----:B------:R-:W-:-:S04]  /*1120*/  SHF.R.U32.HI R6, RZ, R3, R6 ;  /* 0x00000003ff067219 */ /* 0x000fc80000011606 */
[----:B------:R-:W-:-:S03]  /*1130*/  SEL R6, R5, R6, !P0 ;  /* 0x0000000605067207 */ /* 0x000fc60004000000 */
[----:B------:R-:W-:Y:S01]  /*1140*/  @!P1 IMAD.HI.U32 R8, R7, R2, RZ ;  /* 0x0000000207089227 */ /* 0x000fe200078e00ff */
[----:B------:R-:W-:-:S04]  /*1150*/  IADD3 R2, PT, PT, -R6, RZ, RZ ;  /* 0x000000ff06027210 */ /* 0x000fc80007ffe1ff */
[----:B------:R-:W-:Y:S01]  /*1160*/  @!P1 SHF.R.U32.HI R8, RZ, R3, R8 ;  /* 0x00000003ff089219 */ /* 0x000fe20000011608 */
[----:B------:R-:W-:-:S03]  /*1170*/  IMAD R2, R9, R2, R5 ;  /* 0x0000000209027224 */ /* 0x000fc600078e0205 */
[----:B------:R-:W-:-:S05]  /*1180*/  @!P1 SEL R3, R7, R8, !P0 ;  /* 0x0000000807039207 */ /* 0x000fca0004000000 */
[--C-:B------:R-:W-:Y:S02]  /*1190*/  @!P1 IMAD.IADD R6, R6, 0x1, -R3.reuse ;  /* 0x0000000106069824 */ /* 0x100fe400078e0a03 */
[----:B------:R-:W-:Y:S01]  /*11a0*/  @!P1 IMAD R3, R2, R11, R3 ;  /* 0x0000000b02039224 */ /* 0x000fe200078e0203 */
[----:B------:R-:W-:Y:S01]  /*11b0*/  IADD3 R2, PT, PT, -R7, RZ, RZ ;  /* 0x000000ff07027210 */ /* 0x000fe20007ffe1ff */
[----:B------:R-:W-:Y:S02]  /*11c0*/  @!P1 IMAD R5, R6, R9, R7 ;  /* 0x0000000906059224 */ /* 0x000fe400078e0207 */
[----:B------:R-:W-:Y:S02]  /*11d0*/  @!P1 IMAD.MOV.U32 R7, RZ, RZ, R3 ;  /* 0x000000ffff079224 */ /* 0x000fe400078e0003 */
[----:B------:R-:W-:Y:S02]  /*11e0*/  IMAD R2, R10, R2, R21 ;  /* 0x000000020a027224 */ /* 0x000fe400078e0215 */
[----:B------:R-:W-:-:S02]  /*11f0*/  IMAD R20, R5, R4, R13 ;  /* 0x0000000405147224 */ /* 0x000fc400078e020d */
[----:B------:R-:W-:Y:S02]  /*1200*/  IMAD R21, R7, R10, R2 ;  /* 0x0000000a07157224 */ /* 0x000fe400078e0202 */
.L_x_15:
[----:B------:R-:W1:Y:S01]  /*1210*/  LDCU UR4, c[0x0][0xb30] ;  /* 0x00016600ff0477ac */ /* 0x000e620008000800 */
[----:B------:R-:W2:Y:S08]  /*1220*/  S2UR UR37, SR_CgaCtaId ;  /* 0x00000000002579c3 */ /* 0x000eb00000008800 */
[----:B------:R-:W3:Y:S01]  /*1230*/  LDC R26, c[0x0][0xb24] ;  /* 0x0002c900ff1a7b82 */ /* 0x000ee20000000800 */
[----:B-1----:R-:W-:-:S09]  /*1240*/  UISETP.NE.AND UP1, UPT, UR4, 0x1, UPT ;  /* 0x000000010400788c */ /* 0x002fd2000bf25270 */
[----:B--2---:R-:W-:Y:S05]  /*1250*/  BRA.U UP1, `(.L_x_16) ;  /* 0x0000000101407547 */ /* 0x004fea000b800000 */
[----:B------:R-:W1:Y:S08]  /*1260*/  LDC.64 R4, c[0x0][0xb10] ;  /* 0x0002c400ff047b82 */ /* 0x000e700000000a00 */
[----:B------:R-:W2:Y:S08]  /*1270*/  LDC.64 R2, c[0x0][0xb18] ;  /* 0x0002c600ff027b82 */ /* 0x000eb00000000a00 */
[----:B------:R-:W4:Y:S08]  /*1280*/  LDC R6, c[0x0][0xb20] ;  /* 0x0002c800ff067b82 */ /* 0x000f300000000800 */
[----:B------:R-:W3:Y:S01]  /*1290*/  LDC R8, c[0x0][0xb0c] ;  /* 0x0002c300ff087b82 */ /* 0x000ee20000000800 */
[----:B-1----:R-:W-:-:S05]  /*12a0*/  IMAD.HI.U32 R4, R21, R4, RZ ;  /* 0x0000000415047227 */ /* 0x002fca00078e00ff */
[----:B------:R-:W-:Y:S01]  /*12b0*/  SHF.R.U32.HI R4, RZ, R5, R4 ;  /* 0x00000005ff047219 */ /* 0x000fe20000011604 */
[----:B--2---:R-:W-:Y:S01]  /*12c0*/  IMAD.HI.U32 R3, R20, R3, RZ ;  /* 0x0000000314037227 */ /* 0x004fe200078e00ff */
[----:B------:R-:W-:-:S04]  /*12d0*/  ISETP.NE.AND P0, PT, R2, 0x1, PT ;  /* 0x000000010200780c */ /* 0x000fc80003f05270 */
[----:B----4-:R-:W-:-:S04]  /*12e0*/  SHF.R.U32.HI R3, RZ, R6, R3 ;  /* 0x00000006ff037219 */ /* 0x010fc80000011603 */
[----:B------:R-:W-:Y:S02]  /*12f0*/  SEL R3, R20, R3, !P0 ;  /* 0x0000000314037207 */ /* 0x000fe40004000000 */
[----:B---3--:R-:W-:-:S04]  /*1300*/  ISETP.NE.AND P1, PT, R8, 0x1, PT ;  /* 0x000000010800780c */ /* 0x008fc80003f25270 */
[----:B------:R-:W-:-:S05]  /*1310*/  SEL R4, R21, R4, !P1 ;  /* 0x0000000415047207 */ /* 0x000fca0004800000 */
[----:B------:R-:W-:Y:S02]  /*1320*/  IMAD.IADD R5, R3, 0x1, -R4 ;  /* 0x0000000103057824 */ /* 0x000fe400078e0a04 */
[----:B------:R-:W-:Y:S02]  /*1330*/  IMAD.IADD R3, R4, 0x1, -R3 ;  /* 0x0000000104037824 */ /* 0x000fe400078e0a03 */
[----:B------:R-:W-:Y:S02]  /*1340*/  IMAD R21, R5, R8, R21 ;  /* 0x0000000805157224 */ /* 0x000fe400078e0215 */
[----:B------:R-:W-:-:S07]  /*1350*/  IMAD R20, R3, R2, R20 ;  /* 0x0000000203147224 */ /* 0x000fce00078e0214 */
.L_x_16:
[----:B------:R-:W-:Y:S01]  /*1360*/  BAR.SYNC.DEFER_BLOCKING 0x0 ;  /* 0x0000000000007b1d */ /* 0x000fe20000010000 */
[----:B------:R-:W-:Y:S01]  /*1370*/  UISETP.NE.AND UP1, UPT, UR8, 0x2, UPT ;  /* 0x000000020800788c */ /* 0x000fe2000bf25270 */
[----:B------:R-:W-:Y:S02]  /*1380*/  ISETP.NE.OR P5, PT, R0, 0x2, !P5 ;  /* 0x000000020000780c */ /* 0x000fe40006fa5670 */
[----:B------:R-:W-:-:S06]  /*1390*/  LOP3.LUT R2, R81, 0x1f, RZ, 0xc0, !PT ;  /* 0x0000001f51027812 */ /* 0x000fcc00078ec0ff */
[----:B------:R-:W-:Y:S05]  /*13a0*/  BRA.U UP1, `(.L_x_17) ;  /* 0x0000001101b87547 */ /* 0x000fea000b800000 */
[----:B------:R-:W1:Y:S01]  /*13b0*/  LDCU UR13, c[0x0][0x38c] ;  /* 0x00007180ff0d77ac */ /* 0x000e620008000800 */
[----:B------:R-:W2:Y:S01]  /*13c0*/  LDC R9, c[0x0][0x370] ;  /* 0x0000dc00ff097b82 */ /* 0x000ea20000000800 */
[----:B------:R-:W-:Y:S01]  /*13d0*/  PLOP3.LUT P1, PT, PT, PT, UP2, 0x80, 0x8 ;  /* 0x000000000008781c */ /* 0x000fe20003f2f028 */
[----:B------:R-:W-:Y:S01]  /*13e0*/  HFMA2 R12, -RZ, RZ, 0, 0 ;  /* 0x00000000ff0c7431 */ /* 0x000fe200000001ff */
[----:B------:R-:W-:Y:S01]  /*13f0*/  ISETP.EQ.OR P4, PT, R2, RZ, P5 ;  /* 0x000000ff0200720c */ /* 0x000fe20002f82670 */
[----:B------:R-:W-:Y:S01]  /*1400*/  IMAD.MOV.U32 R15, RZ, RZ, 0x1 ;  /* 0x00000001ff0f7424 */ /* 0x000fe200078e00ff */
[----:B------:R-:W-:Y:S01]  /*1410*/  PLOP3.LUT P1, PT, P1, PT, PT, 0x8, 0x80 ;  /* 0x000000000080781c */ /* 0x000fe20000f2e170 */
[----:B------:R-:W-:Y:S01]  /*1420*/  IMAD.MOV.U32 R14, RZ, RZ, RZ ;  /* 0x000000ffff0e7224 */ /* 0x000fe200078e00ff */
[----:B------:R-:W-:Y:S01]  /*1430*/  MOV R8, 0x1 ;  /* 0x0000000100087802 */ /* 0x000fe20000000f00 */
[----:B------:R-:W4:Y:S01]  /*1440*/  LDC R0, c[0x0][0x374] ;  /* 0x0000dd00ff007b82 */ /* 0x000f220000000800 */
[----:B------:R-:W-:Y:S01]  /*1450*/  IMAD.MOV.U32 R10, RZ, RZ, RZ ;  /* 0x000000ffff0a7224 */ /* 0x000fe200078e00ff */
[----:B------:R-:W2:Y:S01]  /*1460*/  LDCU.64 UR22, c[0x0][0x348] ;  /* 0x00006900ff1677ac */ /* 0x000ea20008000a00 */
[----:B------:R-:W-:Y:S01]  /*1470*/  UMOV UR6, URZ ;  /* 0x000000ff00067c82 */ /* 0x000fe20008000000 */
[----:B-1----:R-:W-:-:S04]  /*1480*/  UIADD3 UR5, UPT, UPT, UR13, 0x3f, URZ ;  /* 0x0000003f0d057890 */ /* 0x002fc8000fffe0ff */
[----:B------:R-:W-:-:S04]  /*1490*/  USHF.R.S32.HI UR4, URZ, 0x1f, UR5 ;  /* 0x0000001fff047899 */ /* 0x000fc80008011405 */
[----:B------:R-:W-:-:S04]  /*14a0*/  ULEA.HI UR4, UR4, UR5, URZ, 0x6 ;  /* 0x0000000504047291 */ /* 0x000fc8000f8f30ff */
[----:B------:R-:W-:Y:S02]  /*14b0*/  USHF.R.S32.HI UR15, URZ, 0x6, UR4 ;  /* 0x00000006ff0f7899 */ /* 0x000fe40008011404 */
[----:B------:R-:W-:Y:S02]  /*14c0*/  UIADD3 UR4, UPT, UPT, UR13, -0x1, URZ ;  /* 0xffffffff0d047890 */ /* 0x000fe4000fffe0ff */
[----:B------:R-:W-:Y:S02]  /*14d0*/  UISETP.LT.U32.AND UP0, UPT, UR15, 0x4, UPT ;  /* 0x000000040f00788c */ /* 0x000fe4000bf01070 */
[----:B------:R-:W-:Y:S02]  /*14e0*/  UISETP.GE.U32.AND UP1, UPT, UR4, -0x7f, UPT ;  /* 0xffffff810400788c */ /* 0x000fe4000bf26070 */
[----:B------:R-:W-:Y:S02]  /*14f0*/  USEL UR14, UR15, 0x4, UP0 ;  /* 0x000000040f0e7887 */ /* 0x000fe40008000000 */
[----:B------:R-:W-:-:S02]  /*1500*/  UIADD3 UR13, UPT, UPT, UR13, 0x7e, URZ ;  /* 0x0000007e0d0d7890 */ /* 0x000fc4000fffe0ff */
[----:B------:R-:W-:Y:S02]  /*1510*/  UIADD3 UR5, UPT, UPT, UR14, -0x1, URZ ;  /* 0xffffffff0e057890 */ /* 0x000fe4000fffe0ff */
[----:B------:R-:W-:-:S03]  /*1520*/  UIADD3 UR7, UPT, UPT, UR15, -UR14, URZ ;  /* 0x8000000e0f077290 */ /* 0x000fc6000fffe0ff */
[----:B------:R-:W-:-:S04]  /*1530*/  @UP1 UIADD3 UR5, UPT, UPT, UR14, URZ, URZ ;  /* 0x000000ff0e051290 */ /* 0x000fc8000fffe0ff */
[----:B--2---:R-:W-:-:S12]  /*1540*/  UIADD3 UR5, UPT, UPT, UR5, 0x1, URZ ;  /* 0x0000000105057890 */ /* 0x004fd8000fffe0ff */
.L_x_35:
[----:B------:R-:W-:Y:S01]  /*1550*/  UISETP.NE.AND UP0, UPT, UR37, URZ, UPT ;  /* 0x000000ff2500728c */ /* 0x000fe2000bf05270 */
[----:B------:R-:W1:Y:S08]  /*1560*/  S2UR UR37, SR_CgaCtaId ;  /* 0x00000000002579c3 */ /* 0x000e700000008800 */
[----:B------:R-:W-:Y:S05]  /*1570*/  BRA.U UP0, `(.L_x_18) ;  /* 0x0000000100347547 */ /* 0x000fea000b800000 */
[----:B------:R-:W2:Y:S01]  /*1580*/  S2R R2, SR_CgaCtaId ;  /* 0x0000000000027919 */ /* 0x000ea20000008800 */
[----:B------:R-:W-:-:S04]  /*1590*/  MOV R3, 0x400 ;  /* 0x0000040000037802 */ /* 0x000fc80000000f00 */
[----:B--2---:R-:W-:Y:S02]  /*15a0*/  LEA R3, R2, R3, 0x18 ;  /* 0x0000000302037211 */ /* 0x004fe400078ec0ff */
[----:B------:R-:W-:-:S03]  /*15b0*/  SHF.L.U32 R2, R8, 0x1f, RZ ;  /* 0x0000001f08027819 */ /* 0x000fc600000006ff */
[----:B------:R-:W-:-:S04]  /*15c0*/  IMAD R3, R10, 0x8, R3 ;  /* 0x000000080a037824 */ /* 0x000fc800078e0203 */
[----:B------:R-:W2:Y:S02]  /*15d0*/  SYNCS.PHASECHK.TRANS64.TRYWAIT P0, [R3+URZ+0x100], R2 ;  /* 0x00010002030075a7 */ /* 0x000ea400080011ff */
[----:B--2---:R-:W-:Y:S05]  /*15e0*/  @!P0 BRA `(.L_x_19) ;  /* 0x0000006c00888947 */ /* 0x004fea0003800000 */
.L_x_131:
[----:B------:R-:W-:Y:S01]  /*15f0*/  VIADD R10, R10, 0x1 ;  /* 0x000000010a0a7836 */ /* 0x000fe20000000000 */
[----:B------:R2:W-:Y:S04]  /*1600*/  SYNCS.ARRIVE.TRANS64.A1T0 RZ, [R3+URZ+0xf0], RZ ;  /* 0x0000f0ff03ff79a7 */ /* 0x0005e800081000ff */
[----:B------:R-:W-:-:S04]  /*1610*/  ISETP.NE.AND P0, PT, R10, 0x2, PT ;  /* 0x000000020a00780c */ /* 0x000fc80003f05270 */
[----:B------:R-:W-:Y:S02]  /*1620*/  SEL R10, R10, RZ, P0 ;  /* 0x000000ff0a0a7207 */ /* 0x000fe40000000000 */
[----:B--2---:R-:W-:-:S04]  /*1630*/  SEL R3, RZ, 0x1, P0 ;  /* 0x00000001ff037807 */ /* 0x004fc80000000000 */
[----:B------:R-:W-:-:S07]  /*1640*/  LOP3.LUT R8, R8, R3, RZ, 0x3c, !PT ;  /* 0x0000000308087212 */ /* 0x000fce00078e3cff */
.L_x_18:
[----:B------:R-:W-:Y:S01]  /*1650*/  UMOV UR4, 0x400 ;  /* 0x0000040000047882 */ /* 0x000fe20000000000 */
[----:B------:R-:W-:Y:S01]  /*1660*/  SHF.L.U32 R2, R15, 0x1f, RZ ;  /* 0x0000001f0f027819 */ /* 0x000fe200000006ff */
[----:B-1----:R-:W-:Y:S01]  /*1670*/  ULEA UR4, UR37, UR4, 0x18 ;  /* 0x0000000425047291 */ /* 0x002fe2000f8ec0ff */
[----:B------:R-:W-:Y:S01]  /*1680*/  R2UR UR35, R21 ;  /* 0x00000000152372ca */ /* 0x000fe200000e0000 */
[----:B------:R-:W-:Y:S01]  /*1690*/  UISETP.GE.U32.AND UP0, UPT, UR13, 0x7f, UPT ;  /* 0x0000007f0d00788c */ /* 0x000fe2000bf06070 */
[----:B------:R-:W-:Y:S01]  /*16a0*/  R2UR UR19, R20 ;  /* 0x00000000141372ca */ /* 0x000fe200000e0000 */
[----:B------:R-:W-:Y:S01]  /*16b0*/  ULEA UR8, UR6, UR4, 0x3 ;  /* 0x0000000406087291 */ /* 0x000fe2000f8e18ff */
[----:B------:R-:W-:-:S08]  /*16c0*/  UMOV UR29, URZ ;  /* 0x000000ff001d7c82 */ /* 0x000fd00008000000 */
[----:B------:R1:W2:Y:S01]  /*16d0*/  SYNCS.PHASECHK.TRANS64.TRYWAIT P0, [UR8+0x20], R2 ;  /* 0x00002002ff0075a7 */ /* 0x0002a20008001108 */
[----:B------:R-:W-:Y:S02]  /*16e0*/  USHF.L.U32 UR35, UR35, 0x7, URZ ;  /* 0x0000000723237899 */ /* 0x000fe400080006ff */
[----:B------:R-:W-:Y:S01]  /*16f0*/  USHF.L.U32 UR19, UR19, 0x6, URZ ;  /* 0x0000000613137899 */ /* 0x000fe200080006ff */
[----:B------:R-:W-:Y:S11]  /*1700*/  BRA.U !UP0, `(.L_x_20) ;  /* 0x0000000108d87547 */ /* 0x000ff6000b800000 */
[----:B------:R-:W-:Y:S01]  /*1710*/  UMOV UR21, URZ ;  /* 0x000000ff00157c82 */ /* 0x000fe20008000000 */
[----:B------:R-:W-:-:S05]  /*1720*/  UMOV UR42, UR6 ;  /* 0x00000006002a7c82 */ /* 0x000fca0008000000 */
.L_x_25:
[----:B-1----:R-:W-:Y:S01]  /*1730*/  ULEA UR33, UR42, UR4, 0x3 ;  /* 0x000000042a217291 */ /* 0x002fe2000f8e18ff */
[----:B--2---:R-:W-:Y:S01]  /*1740*/  @!P5 MOV R3, 0xc000 ;  /* 0x0000c0000003d802 */ /* 0x004fe20000000f00 */
[----:B--2---:R-:W-:Y:S10]  /*1750*/  @P0 BRA `(.L_x_21) ;  /* 0x00000000000c0947 */ /* 0x004ff40003800000 */
[----:B------:R-:W-:-:S04]  /*1760*/  SHF.L.U32 R5, R15, 0x1f, RZ ;  /* 0x0000001f0f057819 */ /* 0x000fc800000006ff */
[----:B------:R-:W2:Y:S02]  /*1770*/  SYNCS.PHASECHK.TRANS64.TRYWAIT P0, [UR33+0x20], R5 ;  /* 0x00002005ff0075a7 */ /* 0x000ea40008001121 */
[----:B--2---:R-:W-:Y:S05]  /*1780*/  @!P0 BRA `(.L_x_22) ;  /* 0x0000006c00348947 */ /* 0x004fea0003800000 */
.L_x_21:
[----:B------:R2:W-:Y:S01]  /*1790*/  @!P5 SYNCS.ARRIVE.TRANS64 RZ, [UR33], R3 ;  /* 0x00000003ffffd9a7 */ /* 0x0005e20008000021 */
[----:B------:R-:W-:Y:S04]  /*17a0*/  BSSY.RECONVERGENT B0, `(.L_x_23) ;  /* 0x0000003000007945 */ /* 0x000fe80003800200 */
[----:B------:R-:W-:Y:S05]  /*17b0*/  @P4 BRA `(.L_x_24) ;  /* 0x0000000000044947 */ /* 0x000fea0003800000 */
[----:B------:R-:W-:Y:S05]  /*17c0*/  BPT.TRAP 0x1 ;  /* 0x000000040000795c */ /* 0x000fea0000300000 */
.L_x_24:
[----:B------:R-:W-:Y:S05]  /*17d0*/  BSYNC.RECONVERGENT B0 ;  /* 0x0000000000007941 */ /* 0x000fea0003800200 */
.L_x_23:
[----:B------:R-:W-:Y:S02]  /*17e0*/  UIADD3 UR6, UPT, UPT, UR42, 0x1, URZ ;  /* 0x000000012a067890 */ /* 0x000fe4000fffe0ff */
[----:B------:R-:W-:Y:S02]  /*17f0*/  ULEA UR24, UR42, UR4, 0xf ;  /* 0x000000042a187291 */ /* 0x000fe4000f8e78ff */
[----:B------:R-:W-:Y:S02]  /*1800*/  UISETP.NE.AND UP0, UPT, UR6, 0x4, UPT ;  /* 0x000000040600788c */ /* 0x000fe4000bf05270 */
[----:B------:R-:W-:Y:S02]  /*1810*/  UIADD3 UR40, UP1, UPT, UR22, 0x80, URZ ;  /* 0x0000008016287890 */ /* 0x000fe4000ff3e0ff */
[----:B------:R-:W-:Y:S02]  /*1820*/  USEL UR9, URZ, 0x1, UP0 ;  /* 0x00000001ff097887 */ /* 0x000fe40008000000 */
[----:B------:R-:W-:-:S02]  /*1830*/  USEL UR6, UR6, URZ, UP0 ;  /* 0x000000ff06067287 */ /* 0x000fc40008000000 */
[----:B------:R-:W-:Y:S02]  /*1840*/  USHF.L.U32 UR34, UR21, 0x6, URZ ;  /* 0x0000000615227899 */ /* 0x000fe400080006ff */
[----:B------:R-:W-:Y:S01]  /*1850*/  ULEA UR8, UR6, UR4, 0x3 ;  /* 0x0000000406087291 */ /* 0x000fe2000f8e18ff */
[----:B------:R-:W-:Y:S01]  /*1860*/  LOP3.LUT R15, R15, UR9, RZ, 0x3c, !PT ;  /* 0x000000090f0f7c12 */ /* 0x000fe2000f8e3cff */
[----:B------:R-:W-:Y:S02]  /*1870*/  UIADD3 UR38, UP0, UPT, UR22, 0x180, URZ ;  /* 0x0000018016267890 */ /* 0x000fe4000ff1e0ff */
[----:B------:R-:W-:Y:S01]  /*1880*/  UIADD3.X UR41, UPT, UPT, URZ, UR23, URZ, UP1, !UPT ;  /* 0x00000017ff297290 */ /* 0x000fe20008ffe4ff */
[----:B-1----:R-:W-:Y:S01]  /*1890*/  SHF.L.U32 R2, R15, 0x1f, RZ ;  /* 0x0000001f0f027819 */ /* 0x002fe200000006ff */
[----:B------:R-:W-:Y:S02]  /*18a0*/  UIADD3 UR32, UPT, UPT, UR24, 0x8400, URZ ;  /* 0x0000840018207890 */ /* 0x000fe4000fffe0ff */
[----:B------:R-:W-:Y:S01]  /*18b0*/  UIADD3 UR26, UPT, UPT, UR34, 0x20, URZ ;  /* 0x00000020221a7890 */ /* 0x000fe2000fffe0ff */
[----:B------:R1:W1:Y:S01]  /*18c0*/  SYNCS.PHASECHK.TRANS64.TRYWAIT P0, [UR8+0x20], R2 ;  /* 0x00002002ff0075a7 */ /* 0x0002620008001108 */
[----:B------:R-:W-:-:S02]  /*18d0*/  ULEA UR8, UR42, UR4, 0xe ;  /* 0x000000042a087291 */ /* 0x000fc4000f8e70ff */
[----:B------:R-:W-:Y:S02]  /*18e0*/  UIADD3 UR24, UPT, UPT, UR24, 0xc400, URZ ;  /* 0x0000c40018187890 */ /* 0x000fe4000fffe0ff */
[----:B------:R-:W-:Y:S02]  /*18f0*/  UIADD3.X UR39, UPT, UPT, URZ, UR23, URZ, UP0, !UPT ;  /* 0x00000017ff277290 */ /* 0x000fe400087fe4ff */
[----:B------:R-:W-:Y:S02]  /*1900*/  UIADD3 UR16, UPT, UPT, UR8, 0x28400, URZ ;  /* 0x0002840008107890 */ /* 0x000fe4000fffe0ff */
[----:B------:R-:W-:Y:S01]  /*1910*/  UIADD3 UR8, UPT, UPT, UR8, 0x2a400, URZ ;  /* 0x0002a40008087890 */ /* 0x000fe2000fffe0ff */
[----:B------:R-:W-:Y:S01]  /*1920*/  UMOV UR30, 0x0 ;  /* 0x00000000001e7882 */ /* 0x000fe20000000000 */
[----:B------:R-:W-:Y:S01]  /*1930*/  UMOV UR31, 0x10000000 ;  /* 0x10000000001f7882 */ /* 0x000fe20000000000 */
[----:B------:R-:W-:Y:S01]  /*1940*/  UMOV UR25, UR33 ;  /* 0x0000002100197c82 */ /* 0x000fe20008000000 */
[----:B------:R-:W-:Y:S01]  /*1950*/  UMOV UR27, UR35 ;  /* 0x00000023001b7c82 */ /* 0x000fe20008000000 */
[----:B------:R-:W-:Y:S01]  /*1960*/  UMOV UR28, UR36 ;  /* 0x00000024001c7c82 */ /* 0x000fe20008000000 */
[----:B------:R-:W-:Y:S01]  /*1970*/  UMOV UR17, UR33 ;  /* 0x0000002100117c82 */ /* 0x000fe20008000000 */
[----:B------:R-:W-:Y:S01]  /*1980*/  UMOV UR20, UR36 ;  /* 0x0000002400147c82 */ /* 0x000fe20008000000 */
[----:B------:R-:W-:Y:S01]  /*1990*/  UMOV UR18, UR34 ;  /* 0x0000002200127c82 */ /* 0x000fe20008000000 */
[----:B------:R1:W-:Y:S01]  /*19a0*/  UTMALDG.3D [UR32], [UR40], desc[UR30] ;  /* 0x00001e20280075b4 */ /* 0x0003e20008011000 */
[----:B------:R-:W-:Y:S01]  /*19b0*/  UMOV UR11, UR19 ;  /* 0x00000013000b7c82 */ /* 0x000fe20008000000 */
[----:B------:R-:W-:Y:S01]  /*19c0*/  UMOV UR12, UR36 ;  /* 0x00000024000c7c82 */ /* 0x000fe20008000000 */
[----:B------:R-:W-:Y:S01]  /*19d0*/  UMOV UR9, UR33 ;  /* 0x0000002100097c82 */ /* 0x000fe20008000000 */
[----:B------:R-:W-:Y:S01]  /*19e0*/  UMOV UR10, UR26 ;  /* 0x0000001a000a7c82 */ /* 0x000fe20008000000 */
[----:B------:R-:W-:Y:S01]  /*19f0*/  UIADD3 UR21, UPT, UPT, UR21, 0x1, URZ ;  /* 0x0000000115157890 */ /* 0x000fe2000fffe0ff */
[----:B------:R-:W-:Y:S01]  /*1a00*/  UMOV UR29, UR5 ;  /* 0x00000005001d7c82 */ /* 0x000fe20008000000 */
[----:B------:R1:W-:Y:S02]  /*1a10*/  UTMALDG.3D [UR24], [UR40], desc[UR30] ;  /* 0x00001e18280075b4 */ /* 0x0003e40008011000 */
[----:B------:R-:W-:Y:S01]  /*1a20*/  UISETP.NE.AND UP0, UPT, UR21, UR5, UPT ;  /* 0x000000051500728c */ /* 0x000fe2000bf05270 */
[----:B------:R-:W-:Y:S01]  /*1a30*/  UMOV UR42, UR6 ;  /* 0x00000006002a7c82 */ /* 0x000fe20008000000 */
[----:B------:R1:W-:Y:S01]  /*1a40*/  UTMALDG.3D [UR16], [UR38], desc[UR30] ;  /* 0x00001e10260075b4 */ /* 0x0003e20008011000 */
[----:B------:R1:W-:Y:S06]  /*1a50*/  UTMALDG.3D [UR8], [UR38], desc[UR30] ;  /* 0x00001e08260075b4 */ /* 0x0003ec0008011000 */
[----:B------:R-:W-:Y:S05]  /*1a60*/  BRA.U UP0, `(.L_x_25) ;  /* 0xfffffffd00307547 */ /* 0x000fea000b83ffff */
.L_x_20:
[----:B-1----:R-:W-:Y:S01]  /*1a70*/  ULEA UR8, UR6, UR4, 0x3 ;  /* 0x0000000406087291 */ /* 0x002fe2000f8e18ff */
[----:B------:R-:W-:Y:S01]  /*1a80*/  SHF.L.U32 R2, R15, 0x1f, RZ ;  /* 0x0000001f0f027819 */ /* 0x000fe200000006ff */
[----:B------:R-:W-:Y:S01]  /*1a90*/  @!P1 SYNCS.ARRIVE.TRANS64.A1T0 RZ, [UR4+0x88], RZ ;  /* 0x000088ffffff99a7 */ /* 0x000fe20008100004 */
[----:B------:R-:W-:-:S06]  /*1aa0*/  UISETP.GT.AND UP0, UPT, UR15, UR14, UPT ;  /* 0x0000000e0f00728c */ /* 0x000fcc000bf04270 */
[----:B--2---:R1:W2:Y:S03]  /*1ab0*/  SYNCS.PHASECHK.TRANS64.TRYWAIT P0, [UR8+0x20], R2 ;  /* 0x00002002ff0075a7 */ /* 0x0042a60008001108 */
[----:B------:R-:W-:Y:S05]  /*1ac0*/  BRA.U !UP0, `(.L_x_26) ;  /* 0x0000000108d47547 */ /* 0x000fea000b800000 */
[----:B------:R-:W-:Y:S01]  /*1ad0*/  UIADD3 UR21, UPT, UPT, UR7, UR29, URZ ;  /* 0x0000001d07157290 */ /* 0x000fe2000fffe0ff */
[----:B------:R-:W-:-:S11]  /*1ae0*/  UMOV UR42, UR6 ;  /* 0x00000006002a7c82 */ /* 0x000fd60008000000 */
.L_x_31:
[----:B-1----:R-:W-:Y:S01]  /*1af0*/  ULEA UR33, UR42, UR4, 0x3 ;  /* 0x000000042a217291 */ /* 0x002fe2000f8e18ff */
[----:B--2---:R-:W-:Y:S01]  /*1b00*/  @!P5 MOV R3, 0xc000 ;  /* 0x0000c0000003d802 */ /* 0x004fe20000000f00 */
[----:B--2---:R-:W-:Y:S10]  /*1b10*/  @P0 BRA `(.L_x_27) ;  /* 0x00000000000c0947 */ /* 0x004ff40003800000 */
[----:B------:R-:W-:-:S04]  /*1b20*/  SHF.L.U32 R5, R15, 0x1f, RZ ;  /* 0x0000001f0f057819 */ /* 0x000fc800000006ff */
[----:B------:R-:W2:Y:S02]  /*1b30*/  SYNCS.PHASECHK.TRANS64.TRYWAIT P0, [UR33+0x20], R5 ;  /* 0x00002005ff0075a7 */ /* 0x000ea40008001121 */
[----:B--2---:R-:W-:Y:S05]  /*1b40*/  @!P0 BRA `(.L_x_28) ;  /* 0x00000068005c8947 */ /* 0x004fea0003800000 */
.L_x_27:
[----:B------:R2:W-:Y:S01]  /*1b50*/  @!P5 SYNCS.ARRIVE.TRANS64 RZ, [UR33], R3 ;  /* 0x00000003ffffd9a7 */ /* 0x0005e20008000021 */
[----:B------:R-:W-:Y:S04]  /*1b60*/  BSSY.RECONVERGENT B0, `(.L_x_29) ;  /* 0x0000003000007945 */ /* 0x000fe80003800200 */
[----:B------:R-:W-:Y:S05]  /*1b70*/  @P4 BRA `(.L_x_30) ;  /* 0x0000000000044947 */ /* 0x000fea0003800000 */
[----:B------:R-:W-:Y:S05]  /*1b80*/  BPT.TRAP 0x1 ;  /* 0x000000040000795c */ /* 0x000fea0000300000 */
.L_x_30:
[----:B------:R-:W-:Y:S05]  /*1b90*/  BSYNC.RECONVERGENT B0 ;  /* 0x0000000000007941 */ /* 0x000fea0003800200 */
.L_x_29:
        /* <DEDUP_REMOVED lines=32> */
[----:B------:R-:W-:Y:S01]  /*1da0*/  UMOV UR10, UR26 ;  /* 0x0000001a000a7c82 */ /* 0x000fe20008000000 */
[----:B------:R-:W-:Y:S01]  /*1db0*/  UIADD3 UR29, UPT, UPT, UR29, 0x1, URZ ;  /* 0x000000011d1d7890 */ /* 0x000fe2000fffe0ff */
[----:B------:R1:W-:Y:S01]  /*1dc0*/  UTMALDG.3D [UR24], [UR40], desc[UR30] ;  /* 0x00001e18280075b4 */ /* 0x0003e20008011000 */
[----:B------:R-:W-:-:S02]  /*1dd0*/  UMOV UR42, UR6 ;  /* 0x00000006002a7c82 */ /* 0x000fc40008000000 */
[----:B------:R-:W-:Y:S01]  /*1de0*/  UISETP.NE.AND UP0, UPT, UR29, UR21, UPT ;  /* 0x000000151d00728c */ /* 0x000fe2000bf05270 */
[----:B------:R1:W-:Y:S01]  /*1df0*/  UTMALDG.3D [UR16], [UR38], desc[UR30] ;  /* 0x00001e10260075b4 */ /* 0x0003e20008011000 */
[----:B------:R1:W-:Y:S07]  /*1e00*/  UTMALDG.3D [UR8], [UR38], desc[UR30] ;  /* 0x00001e08260075b4 */ /* 0x0003ee0008011000 */
[----:B------:R-:W-:Y:S05]  /*1e10*/  BRA.U UP0, `(.L_x_31) ;  /* 0xfffffffd00347547 */ /* 0x000fea000b83ffff */
.L_x_26:
[----:B-1----:R-:W-:Y:S01]  /*1e20*/  LEA R2, R14, UR4, 0x3 ;  /* 0x000000040e027c11 */ /* 0x002fe2000f8e18ff */
[----:B------:R-:W-:Y:S01]  /*1e30*/  NOP ;  /* 0x0000000000007918 */ /* 0x000fe20000000000 */
[----:B--2---:R-:W-:Y:S02]  /*1e40*/  SHF.L.U32 R3, R12, 0x1f, RZ ;  /* 0x0000001f0c037819 */ /* 0x004fe400000006ff */
[----:B------:R-:W-:Y:S02]  /*1e50*/  LEA R4, R14, UR4, 0x4 ;  /* 0x000000040e047c11 */ /* 0x000fe4000f8e20ff */
[----:B------:R-:W1:Y:S02]  /*1e60*/  SYNCS.PHASECHK.TRANS64.TRYWAIT P0, [R2+URZ+0x90], R3 ;  /* 0x00009003020075a7 */ /* 0x000e6400080011ff */
[----:B-1----:R-:W-:Y:S05]  /*1e70*/  @!P0 BRA `(.L_x_32) ;  /* 0x0000006400a88947 */ /* 0x002fea0003800000 */
.L_x_134:
[----:B------:R-:W2:Y:S01]  /*1e80*/  LDS.128 R4, [R4+0x120] ;  /* 0x0001200004047984 */ /* 0x000ea20000000c00 */
[----:B---3--:R-:W-:Y:S01]  /*1e90*/  ISETP.GE.AND P0, PT, R26, 0x1, PT ;  /* 0x000000011a00780c */ /* 0x008fe20003f06270 */
[----:B-1----:R-:W-:Y:S01]  /*1ea0*/  VIADD R2, R2, 0xa0 ;  /* 0x000000a002027836 */ /* 0x002fe20000000000 */
[----:B------:R-:W-:Y:S01]  /*1eb0*/  @!PT LDS RZ, [RZ] ;  /* 0x00000000fffff984 */ /* 0x000fe20000000800 */
[----:B------:R-:W-:Y:S01]  /*1ec0*/  @!PT LDS RZ, [RZ] ;  /* 0x00000000fffff984 */ /* 0x000fe20000000800 */
[----:B------:R-:W-:Y:S01]  /*1ed0*/  @!PT LDS RZ, [RZ] ;  /* 0x00000000fffff984 */ /* 0x000fe20000000800 */
[----:B------:R-:W-:Y:S01]  /*1ee0*/  @!PT LDS RZ, [RZ] ;  /* 0x00000000fffff984 */ /* 0x000fe20000000800 */
[----:B------:R1:W-:Y:S06]  /*1ef0*/  MEMBAR.ALL.CTA ;  /* 0x0000000000007992 */ /* 0x0003ec0000008000 */
[----:B-1----:R-:W1:Y:S01]  /*1f00*/  FENCE.VIEW.ASYNC.S ;  /* 0x00000000000073c6 */ /* 0x002e620000000000 */
[----:B------:R-:W-:-:S04]  /*1f10*/  PRMT R2, RZ, 0x654, R2 ;  /* 0x00000654ff027816 */ /* 0x000fc80000000002 */
[----:B-1----:R1:W-:Y:S01]  /*1f20*/  SYNCS.ARRIVE.TRANS64.RED.A1T0 RZ, [R2+URZ], RZ ;  /* 0x000000ff02ff79a7 */ /* 0x0023e200081004ff */
[----:B--2---:R-:W-:-:S13]  /*1f30*/  LOP3.LUT P2, RZ, R6, 0x1, RZ, 0xc0, !PT ;  /* 0x0000000106ff7812 */ /* 0x004fda000784c0ff */
[----:B------:R-:W-:Y:S01]  /*1f40*/  @P2 SHF.R.U32.HI R3, RZ, 0x10, R5 ;  /* 0x00000010ff032819 */ /* 0x000fe20000011605 */
[----:B------:R-:W-:Y:S01]  /*1f50*/  VOTEU.ANY UP0, P2 ;  /* 0x0000000000ff7886 */ /* 0x000fe20001000100 */
[----:B------:R-:W-:Y:S02]  /*1f60*/  @P2 MOV R13, R4 ;  /* 0x00000004000d2202 */ /* 0x000fe40000000f00 */
[----:B------:R-:W-:Y:S02]  /*1f70*/  @P2 R2UR.BROADCAST UR8, R3 ;  /* 0x00000000030822ca */ /* 0x000fe400008e0000 */
[----:B------:R-:W-:-:S11]  /*1f80*/  @P2 LOP3.LUT R11, R5, 0xffff, RZ, 0xc0, !PT ;  /* 0x0000ffff050b2812 */ /* 0x000fd600078ec0ff */
[----:B------:R-:W-:Y:S01]  /*1f90*/  @UP0 UMOV UR36, UR8 ;  /* 0x0000000800240c82 */ /* 0x000fe20008000000 */
[----:B-1----:R-:W-:Y:S05]  /*1fa0*/  @!P0 BRA `(.L_x_33) ;  /* 0x0000000000b88947 */ /* 0x002fea0003800000 */
[----:B------:R-:W4:Y:S01]  /*1fb0*/  LDC.64 R4, c[0x0][0xb18] ;  /* 0x0002c600ff047b82 */ /* 0x000f220000000a00 */
[----:B------:R-:W-:-:S07]  /*1fc0*/  ISETP.NE.AND P3, PT, R26, 0x1, PT ;  /* 0x000000011a00780c */ /* 0x000fce0003f65270 */
[----:B------:R-:W1:Y:S08]  /*1fd0*/  LDC.64 R6, c[0x0][0xb10] ;  /* 0x0002c400ff067b82 */ /* 0x000e700000000a00 */
[----:B------:R-:W2:Y:S08]  /*1fe0*/  LDC R16, c[0x0][0xb20] ;  /* 0x0002c800ff107b82 */ /* 0x000eb00000000800 */
[----:B------:R-:W3:Y:S01]  /*1ff0*/  LDC R18, c[0x0][0xb0c] ;  /* 0x0002c300ff127b82 */ /* 0x000ee20000000800 */
[----:B----4-:R-:W-:Y:S01]  /*2000*/  IMAD.HI.U32 R17, R0, R5, RZ ;  /* 0x0000000500117227 */ /* 0x010fe200078e00ff */
[----:B------:R-:W-:-:S03]  /*2010*/  ISETP.NE.AND P0, PT, R4, 0x1, PT ;  /* 0x000000010400780c */ /* 0x000fc60003f05270 */
[----:B------:R-:W-:-:S03]  /*2020*/  IMAD.HI.U32 R5, R11, R5, RZ ;  /* 0x000000050b057227 */ /* 0x000fc600078e00ff */
[----:B------:R-:W4:Y:S01]  /*2030*/  LDC.64 R2, c[0x0][0xb28] ;  /* 0x0002ca00ff027b82 */ /* 0x000f220000000a00 */
[----:B-1----:R-:W-:-:S04]  /*2040*/  IMAD.HI.U32 R20, R9, R6, RZ ;  /* 0x0000000609147227 */ /* 0x002fc800078e00ff */
[----:B------:R-:W-:Y:S01]  /*2050*/  IMAD.HI.U32 R22, R13, R6, RZ ;  /* 0x000000060d167227 */ /* 0x000fe200078e00ff */
[----:B------:R-:W-:Y:S02]  /*2060*/  SHF.R.U32.HI R20, RZ, R7, R20 ;  /* 0x00000007ff147219 */ /* 0x000fe40000011614 */
[-C--:B--2---:R-:W-:Y:S02]  /*2070*/  SHF.R.U32.HI R17, RZ, R16.reuse, R17 ;  /* 0x00000010ff117219 */ /* 0x084fe40000011611 */
[----:B------:R-:W-:Y:S02]  /*2080*/  SHF.R.U32.HI R16, RZ, R16, R5 ;  /* 0x00000010ff107219 */ /* 0x000fe40000011605 */
[----:B------:R-:W-:Y:S02]  /*2090*/  SEL R17, R0, R17, !P0 ;  /* 0x0000001100117207 */ /* 0x000fe40004000000 */
[----:B------:R-:W-:Y:S02]  /*20a0*/  SHF.R.U32.HI R22, RZ, R7, R22 ;  /* 0x00000007ff167219 */ /* 0x000fe40000011616 */
[----:B---3--:R-:W-:-:S02]  /*20b0*/  ISETP.NE.AND P1, PT, R18, 0x1, PT ;  /* 0x000000011200780c */ /* 0x008fc40003f25270 */
[----:B------:R-:W-:Y:S02]  /*20c0*/  SEL R5, R11, R16, !P0 ;  /* 0x000000100b057207 */ /* 0x000fe40004000000 */
[----:B------:R-:W-:Y:S02]  /*20d0*/  SEL R19, R9, R20, !P1 ;  /* 0x0000001409137207 */ /* 0x000fe40004800000 */
[----:B------:R-:W-:Y:S01]  /*20e0*/  SEL R7, R13, R22, !P1 ;  /* 0x000000160d077207 */ /* 0x000fe20004800000 */
[----:B----4-:R-:W-:-:S04]  /*20f0*/  IMAD.HI.U32 R20, R17, R2, RZ ;  /* 0x0000000211147227 */ /* 0x010fc800078e00ff */
[----:B------:R-:W-:Y:S01]  /*2100*/  IMAD.HI.U32 R6, R19, R2, RZ ;  /* 0x0000000213067227 */ /* 0x000fe200078e00ff */
[----:B------:R-:W-:-:S04]  /*2110*/  @P3 SHF.R.U32.HI R17, RZ, R3, R20 ;  /* 0x00000003ff113219 */ /* 0x000fc80000011614 */
        /* <DEDUP_REMOVED lines=8> */
[----:B------:R-:W-:-:S04]  /*21a0*/  @!P0 IMAD.HI.U32 R16, R7, R2, RZ ;  /* 0x0000000207108227 */ /* 0x000fc800078e00ff */
[----:B------:R-:W-:Y:S01]  /*21b0*/  IMAD.MOV R2, RZ, RZ, -R6 ;  /* 0x000000ffff027224 */ /* 0x000fe200078e0a06 */
[----:B------:R-:W-:-:S03]  /*21c0*/  @!P0 SHF.R.U32.HI R16, RZ, R3, R16 ;  /* 0x00000003ff108219 */ /* 0x000fc60000011610 */
[----:B------:R-:W-:Y:S01]  /*21d0*/  IMAD R2, R26, R2, R5 ;  /* 0x000000021a027224 */ /* 0x000fe200078e0205 */
[----:B------:R-:W-:Y:S02]  /*21e0*/  @!P0 SEL R3, R7, R16, !P3 ;  /* 0x0000001007038207 */ /* 0x000fe40005800000 */
[----:B------:R-:W-:-:S03]  /*21f0*/  IADD3 R16, PT, PT, -R5, RZ, RZ ;  /* 0x000000ff05107210 */ /* 0x000fc60007ffe1ff */
[--C-:B------:R-:W-:Y:S02]  /*2200*/  @!P0 IMAD.IADD R6, R6, 0x1, -R3.reuse ;  /* 0x0000000106068824 */ /* 0x100fe400078e0a03 */
[----:B------:R-:W-:Y:S01]  /*2210*/  @!P0 IMAD R3, R2, R19, R3 ;  /* 0x0000001302038224 */ /* 0x000fe200078e0203 */
[----:B------:R-:W-:Y:S01]  /*2220*/  IADD3 R2, PT, PT, -R7, RZ, RZ ;  /* 0x000000ff07027210 */ /* 0x000fe20007ffe1ff */
[----:B------:R-:W-:Y:S02]  /*2230*/  @!P0 IMAD R5, R26, R6, R7 ;  /* 0x000000061a058224 */ /* 0x000fe400078e0207 */
[----:B------:R-:W-:Y:S02]  /*2240*/  IMAD R11, R4, R16, R11 ;  /* 0x00000010040b7224 */ /* 0x000fe400078e020b */
[----:B------:R-:W-:Y:S02]  /*2250*/  @!P0 IMAD.MOV.U32 R7, RZ, RZ, R3 ;  /* 0x000000ffff078224 */ /* 0x000fe400078e0003 */
[----:B------:R-:W-:-:S02]  /*2260*/  IMAD R2, R18, R2, R13 ;  /* 0x0000000212027224 */ /* 0x000fc400078e020d */
[----:B------:R-:W-:Y:S02]  /*2270*/  IMAD R11, R5, R4, R11 ;  /* 0x00000004050b7224 */ /* 0x000fe400078e020b */
[----:B------:R-:W-:Y:S02]  /*2280*/  IMAD R13, R7, R18, R2 ;  /* 0x00000012070d7224 */ /* 0x000fe400078e0202 */
.L_x_33:
[----:B------:R-:W1:Y:S02]  /*2290*/  LDCU UR8, c[0x0][0xb30] ;  /* 0x00016600ff0877ac */ /* 0x000e640008000800 */
[----:B-1----:R-:W-:-:S09]  /*22a0*/  UISETP.NE.AND UP0, UPT, UR8, 0x1, UPT ;  /* 0x000000010800788c */ /* 0x002fd2000bf05270 */
[----:B------:R-:W-:Y:S05]  /*22b0*/  BRA.U UP0, `(.L_x_34) ;  /* 0x0000000100407547 */ /* 0x000fea000b800000 */
[----:B------:R-:W1:Y:S08]  /*22c0*/  LDC.64 R4, c[0x0][0xb10] ;  /* 0x0002c400ff047b82 */ /* 0x000e700000000a00 */
[----:B------:R-:W2:Y:S08]  /*22d0*/  LDC.64 R2, c[0x0][0xb18] ;  /* 0x0002c600ff027b82 */ /* 0x000eb00000000a00 */
[----:B------:R-:W3:Y:S08]  /*22e0*/  LDC R6, c[0x0][0xb20] ;  /* 0x0002c800ff067b82 */ /* 0x000ef00000000800 */
[----:B------:R-:W4:Y:S01]  /*22f0*/  LDC R16, c[0x0][0xb0c] ;  /* 0x0002c300ff107b82 */ /* 0x000f220000000800 */
[----:B-1----:R-:W-:-:S05]  /*2300*/  IMAD.HI.U32 R4, R13, R4, RZ ;  /* 0x000000040d047227 */ /* 0x002fca00078e00ff */
[----:B------:R-:W-:Y:S01]  /*2310*/  SHF.R.U32.HI R4, RZ, R5, R4 ;  /* 0x00000005ff047219 */ /* 0x000fe20000011604 */
[----:B--2---:R-:W-:Y:S01]  /*2320*/  IMAD.HI.U32 R3, R11, R3, RZ ;  /* 0x000000030b037227 */ /* 0x004fe200078e00ff */
[----:B------:R-:W-:-:S04]  /*2330*/  ISETP.NE.AND P0, PT, R2, 0x1, PT ;  /* 0x000000010200780c */ /* 0x000fc80003f05270 */
[----:B---3--:R-:W-:-:S04]  /*2340*/  SHF.R.U32.HI R6, RZ, R6, R3 ;  /* 0x00000006ff067219 */ /* 0x008fc80000011603 */
[----:B------:R-:W-:Y:S02]  /*2350*/  SEL R3, R11, R6, !P0 ;  /* 0x000000060b037207 */ /* 0x000fe40004000000 */
[----:B----4-:R-:W-:-:S04]  /*2360*/  ISETP.NE.AND P1, PT, R16, 0x1, PT ;  /* 0x000000011000780c */ /* 0x010fc80003f25270 */
[----:B------:R-:W-:-:S05]  /*2370*/  SEL R4, R13, R4, !P1 ;  /* 0x000000040d047207 */ /* 0x000fca0004800000 */
[----:B------:R-:W-:Y:S02]  /*2380*/  IMAD.IADD R5, R3, 0x1, -R4 ;  /* 0x0000000103057824 */ /* 0x000fe400078e0a04 */
[----:B------:R-:W-:Y:S02]  /*2390*/  IMAD.IADD R3, R4, 0x1, -R3 ;  /* 0x0000000104037824 */ /* 0x000fe400078e0a03 */
[----:B------:R-:W-:Y:S02]  /*23a0*/  IMAD R13, R5, R16, R13 ;  /* 0x00000010050d7224 */ /* 0x000fe400078e020d */
[----:B------:R-:W-:-:S07]  /*23b0*/  IMAD R11, R3, R2, R11 ;  /* 0x00000002030b7224 */ /* 0x000fce00078e020b */
.L_x_34:
[----:B------:R-:W-:Y:S01]  /*23c0*/  VIADD R14, R14, 0x1 ;  /* 0x000000010e0e7836 */ /* 0x000fe20000000000 */
[----:B------:R-:W-:Y:S01]  /*23d0*/  PLOP3.LUT P1, PT, PT, PT, PT, 0x80, 0x8 ;  /* 0x000000000008781c */ /* 0x000fe20003f2f070 */
[----:B------:R-:W-:Y:S02]  /*23e0*/  IMAD.IADD R21, R13, 0x1, R68 ;  /* 0x000000010d157824 */ /* 0x000fe400078e0244 */
[----:B------:R-:W-:Y:S01]  /*23f0*/  IMAD.IADD R20, R11, 0x1, R66 ;  /* 0x000000010b147824 */ /* 0x000fe200078e0242 */
[----:B------:R-:W-:-:S04]  /*2400*/  ISETP.NE.AND P0, PT, R14, 0x2, PT ;  /* 0x000000020e00780c */ /* 0x000fc80003f05270 */
[----:B------:R-:W-:Y:S02]  /*2410*/  SEL R3, RZ, 0x1, P0 ;  /* 0x00000001ff037807 */ /* 0x000fe40000000000 */
[----:B------:R-:W-:Y:S02]  /*2420*/  SEL R14, R14, RZ, P0 ;  /* 0x000000ff0e0e7207 */ /* 0x000fe40000000000 */
[----:B------:R-:W-:Y:S01]  /*2430*/  LOP3.LUT R12, R12, R3, RZ, 0x3c, !PT ;  /* 0x000000030c0c7212 */ /* 0x000fe200078e3cff */
[----:B------:R-:W-:Y:S06]  /*2440*/  @P2 BRA `(.L_x_35) ;  /* 0xfffffff000402947 */ /* 0x000fec000383ffff */
[----:B------:R-:W-:Y:S01]  /*2450*/  UIADD3 UR4, UPT, UPT, UR4, 0x20, URZ ;  /* 0x0000002004047890 */ /* 0x000fe2000fffe0ff */
[----:B------:R-:W-:-:S03]  /*2460*/  SHF.L.U32 R3, R15, 0x1f, RZ ;  /* 0x0000001f0f037819 */ /* 0x000fc600000006ff */
[----:B------:R-:W-:-:S09]  /*2470*/  ULEA UR5, UR6, UR4, 0x3 ;  /* 0x0000000406057291 */ /* 0x000fd2000f8e18ff */
[----:B------:R-:W1:Y:S02]  /*2480*/  SYNCS.PHASECHK.TRANS64.TRYWAIT P0, [UR5], R3 ;  /* 0x00000003ff0075a7 */ /* 0x000e640008001105 */
[----:B-1----:R-:W-:Y:S05]  /*2490*/  @!P0 BRA `(.L_x_36) ;  /* 0x0000006000348947 */ /* 0x002fea0003800000 */
.L_x_136:
[----:B------:R-:W-:-:S04]  /*24a0*/  UIADD3 UR6, UPT, UPT, UR6, 0x1, URZ ;  /* 0x0000000106067890 */ /* 0x000fc8000fffe0ff */
[----:B------:R-:W-:-:S04]  /*24b0*/  UISETP.NE.AND UP0, UPT, UR6, 0x4, UPT ;  /* 0x000000040600788c */ /* 0x000fc8000bf05270 */
[----:B------:R-:W-:Y:S02]  /*24c0*/  USEL UR7, URZ, 0x1, UP0 ;  /* 0x00000001ff077887 */ /* 0x000fe40008000000 */
[----:B------:R-:W-:-:S04]  /*24d0*/  USEL UR6, UR6, URZ, UP0 ;  /* 0x000000ff06067287 */ /* 0x000fc80008000000 */
[----:B------:R-:W-:Y:S01]  /*24e0*/  ULEA UR5, UR6, UR4, 0x3 ;  /* 0x0000000406057291 */ /* 0x000fe2000f8e18ff */
[----:B------:R-:W-:-:S04]  /*24f0*/  LOP3.LUT R2, R15, UR7, RZ, 0x3c, !PT ;  /* 0x000000070f027c12 */ /* 0x000fc8000f8e3cff */
[----:B-1----:R-:W-:-:S04]  /*2500*/  SHF.L.U32 R3, R2, 0x1f, RZ ;  /* 0x0000001f02037819 */ /* 0x002fc800000006ff */
[----:B------:R-:W1:Y:S02]  /*2510*/  SYNCS.PHASECHK.TRANS64.TRYWAIT P0, [UR5], R3 ;  /* 0x00000003ff0075a7 */ /* 0x000e640008001105 */
[----:B-1----:R-:W-:Y:S05]  /*2520*/  @!P0 BRA `(.L_x_37) ;  /* 0x0000006000288947 */ /* 0x002fea0003800000 */
.L_x_138:
        /* <DEDUP_REMOVED lines=9> */
.L_x_140:
[----:B------:R-:W-:-:S04]  /*25c0*/  UIADD3 UR6, UPT, UPT, UR6, 0x1, URZ ;  /* 0x0000000106067890 */ /* 0x000fc8000fffe0ff */
[----:B------:R-:W-:-:S04]  /*25d0*/  UISETP.NE.AND UP0, UPT, UR6, 0x4, UPT ;  /* 0x000000040600788c */ /* 0x000fc8000bf05270 */
[----:B------:R-:W-:Y:S02]  /*25e0*/  USEL UR5, URZ, 0x1, UP0 ;  /* 0x00000001ff057887 */ /* 0x000fe40008000000 */
[----:B------:R-:W-:-:S04]  /*25f0*/  USEL UR6, UR6, URZ, UP0 ;  /* 0x000000ff06067287 */ /* 0x000fc80008000000 */
[----:B------:R-:W-:Y:S01]  /*2600*/  ULEA UR6, UR6, UR4, 0x3 ;  /* 0x0000000406067291 */ /* 0x000fe2000f8e18ff */
[----:B-1----:R-:W-:-:S04]  /*2610*/  LOP3.LUT R3, R2, UR5, RZ, 0x3c, !PT ;  /* 0x0000000502037c12 */ /* 0x002fc8000f8e3cff */
[----:B------:R-:W-:Y:S01]  /*2620*/  SHF.L.U32 R3, R3, 0x1f, RZ ;  /* 0x0000001f03037819 */ /* 0x000fe200000006ff */
[----:B----4-:R-:W-:-:S07]  /*2630*/  IMAD.U32 R0, RZ, RZ, UR6 ;  /* 0x00000006ff007e24 */ /* 0x010fce000f8e00ff */
.L_x_39:
[----:B-1----:R1:W2:Y:S02]  /*2640*/  SYNCS.PHASECHK.TRANS64.TRYWAIT P0, [R0+URZ], R3 ;  /* 0x00000003000075a7 */ /* 0x0022a400080011ff */
[----:B--2---:R-:W-:Y:S05]  /*2650*/  @!P0 NANOSLEEP.SYNCS 0x989680 ;  /* 0x009896800000895d */ /* 0x004fea0003900000 */
[----:B------:R-:W2:Y:S02]  /*2660*/  @!P0 SYNCS.PHASECHK.TRANS64 P0, [R0+URZ], R3 ;  /* 0x00000003000085a7 */ /* 0x000ea400080010ff */
[----:B--2---:R-:W-:Y:S05]  /*2670*/  @P0 EXIT ;  /* 0x000000000000094d */ /* 0x004fea0003800000 */
[----:B------:R-:W-:Y:S05]  /*2680*/  BRA `(.L_x_39) ;  /* 0xfffffffc00ec7947 */ /* 0x000fea000383ffff */
.L_x_17:
[----:B------:R-:W-:-:S04]  /*2690*/  UISETP.NE.AND UP1, UPT, UR37, URZ, UPT ;  /* 0x000000ff2500728c */ /* 0x000fc8000bf25270 */
[----:B------:R-:W-:-:S09]  /*26a0*/  UISETP.NE.OR UP1, UPT, UR8, 0x1, UP1 ;  /* 0x000000010800788c */ /* 0x000fd20008f25670 */
[----:B------:R-:W-:Y:S05]  /*26b0*/  BRA.U UP1, `(.L_x_40) ;  /* 0x0000000501487547 */ /* 0x000fea000b800000 */
[----:B------:R-:W-:Y:S01]  /*26c0*/  ISETP.NE.AND P2, PT, R2, RZ, PT ;  /* 0x000000ff0200720c */ /* 0x000fe20003f45270 */
[----:B------:R-:W-:Y:S01]  /*26d0*/  IMAD.MOV.U32 R12, RZ, RZ, 0x1 ;  /* 0x00000001ff0c7424 */ /* 0x000fe200078e00ff */
[----:B------:R-:W-:Y:S02]  /*26e0*/  CS2R R10, SRZ ;  /* 0x00000000000a7805 */ /* 0x000fe4000001ff00 */
[----:B------:R-:W-:Y:S01]  /*26f0*/  CS2R R8, SRZ ;  /* 0x0000000000087805 */ /* 0x000fe2000001ff00 */
[----:B------:R-:W-:Y:S01]  /*2700*/  UMOV UR4, 0x400 ;  /* 0x0000040000047882 */ /* 0x000fe20000000000 */
[----:B------:R-:W-:Y:S01]  /*2710*/  UMOV UR6, URZ ;  /* 0x000000ff00067c82 */ /* 0x000fe20008000000 */
[----:B------:R-:W-:-:S12]  /*2720*/  ULEA UR37, UR37, UR4, 0x18 ;  /* 0x0000000425257291 */ /* 0x000fd8000f8ec0ff */
.L_x_44:
[----:B------:R-:W-:Y:S02]  /*2730*/  LEA R0, R8, UR37, 0x3 ;  /* 0x0000002508007c11 */ /* 0x000fe4000f8e18ff */
[----:B------:R-:W-:-:S03]  /*2740*/  SHF.L.U32 R5, R9, 0x1f, RZ ;  /* 0x0000001f09057819 */ /* 0x000fc600000006ff */
[----:B------:R-:W-:Y:S01]  /*2750*/  VIADD R4, R0, 0x100 ;  /* 0x0000010000047836 */ /* 0x000fe20000000000 */
[----:B------:R-:W1:Y:S02]  /*2760*/  SYNCS.PHASECHK.TRANS64.TRYWAIT P0, [R0+URZ+0xf0], R5 ;  /* 0x0000f005000075a7 */ /* 0x000e6400080011ff */
[----:B-1----:R-:W-:Y:S05]  /*2770*/  @!P0 BRA `(.L_x_41) ;  /* 0x0000005c00c48947 */ /* 0x002fea0003800000 */
.L_x_141:
[----:B------:R-:W-:Y:S01]  /*2780*/  ULEA UR5, UR6, UR37, 0x3 ;  /* 0x0000002506057291 */ /* 0x000fe2000f8e18ff */
[----:B------:R-:W-:Y:S02]  /*2790*/  PRMT R4, RZ, 0x654, R4 ;  /* 0x00000654ff047816 */ /* 0x000fe40000000004 */
[----:B-1----:R-:W-:Y:S01]  /*27a0*/  SHF.L.U32 R5, R12, 0x1f, RZ ;  /* 0x0000001f0c057819 */ /* 0x002fe200000006ff */
[----:B------:R-:W-:Y:S01]  /*27b0*/  UIADD3 UR4, UPT, UPT, UR5, 0x90, URZ ;  /* 0x0000009005047890 */ /* 0x000fe2000fffe0ff */
[----:B------:R1:W-:Y:S05]  /*27c0*/  SYNCS.ARRIVE.TRANS64.RED.A1T0 RZ, [R4+URZ], RZ ;  /* 0x000000ff04ff79a7 */ /* 0x0003ea00081004ff */
[----:B------:R-:W-:Y:S01]  /*27d0*/  IMAD.U32 R7, RZ, RZ, UR4 ;  /* 0x00000004ff077e24 */ /* 0x000fe2000f8e00ff */
[----:B------:R-:W2:Y:S04]  /*27e0*/  SYNCS.PHASECHK.TRANS64.TRYWAIT P0, [UR5+0xa0], R5 ;  /* 0x0000a005ff0075a7 */ /* 0x000ea80008001105 */
[----:B------:R-:W-:Y:S01]  /*27f0*/  PRMT R6, R2, 0x654, R7 ;  /* 0x0000065402067816 */ /* 0x000fe20000000007 */
[----:B-1----:R-:W-:Y:S01]  /*2800*/  @!P2 IMAD.MOV.U32 R4, RZ, RZ, 0x10 ;  /* 0x00000010ff04a424 */ /* 0x002fe200078e00ff */
[----:B--2---:R-:W-:Y:S06]  /*2810*/  @!P0 BRA `(.L_x_42) ;  /* 0x0000005c00b08947 */ /* 0x004fec0003800000 */
.L_x_143:
[----:B------:R-:W-:Y:S01]  /*2820*/  ULEA UR4, UR6, UR37, 0x4 ;  /* 0x0000002506047291 */ /* 0x000fe2000f8e20ff */
[----:B------:R-:W-:Y:S01]  /*2830*/  SEL R3, R6, R3, !P2 ;  /* 0x0000000306037207 */ /* 0x000fe20005000000 */
[----:B------:R-:W-:Y:S01]  /*2840*/  UIADD3 UR5, UPT, UPT, UR5, 0x90, URZ ;  /* 0x0000009005057890 */ /* 0x000fe2000fffe0ff */
[----:B-1----:R-:W-:Y:S01]  /*2850*/  LEA R0, R11, UR37, 0x3 ;  /* 0x000000250b007c11 */ /* 0x002fe2000f8e18ff */
[----:B------:R-:W-:Y:S01]  /*2860*/  UIADD3 UR4, UPT, UPT, UR4, 0x120, URZ ;  /* 0x0000012004047890 */ /* 0x000fe2000fffe0ff */
[----:B------:R-:W-:Y:S01]  /*2870*/  SHF.L.U32 R5, R10, 0x1f, RZ ;  /* 0x0000001f0a057819 */ /* 0x000fe200000006ff */
[----:B------:R1:W-:Y:S01]  /*2880*/  @!P2 SYNCS.ARRIVE.TRANS64.RED RZ, [R3+URZ], R4 ;  /* 0x0000000403ffa9a7 */ /* 0x0003e200080004ff */
[----:B------:R-:W-:Y:S01]  /*2890*/  UIADD3 UR6, UPT, UPT, UR6, 0x1, URZ ;  /* 0x0000000106067890 */ /* 0x000fe2000fffe0ff */
[----:B------:R-:W-:-:S03]  /*28a0*/  VIADD R8, R8, 0x1 ;  /* 0x0000000108087836 */ /* 0x000fc60000000000 */
[----:B------:R-:W-:Y:S02]  /*28b0*/  UISETP.NE.AND UP0, UPT, UR6, 0x2, UPT ;  /* 0x000000020600788c */ /* 0x000fe4000bf05270 */
[----:B------:R-:W-:Y:S06]  /*28c0*/  UGETNEXTWORKID.BROADCAST [UR4], [UR5] ;  /* 0x00000000040073ca */ /* 0x000fec0008000100 */
[----:B------:R-:W-:Y:S01]  /*28d0*/  USEL UR4, URZ, 0x1, UP0 ;  /* 0x00000001ff047887 */ /* 0x000fe20008000000 */
[----:B------:R-:W-:Y:S01]  /*28e0*/  ISETP.NE.AND P0, PT, R8, 0x2, PT ;  /* 0x000000020800780c */ /* 0x000fe20003f05270 */
[----:B------:R-:W-:Y:S01]  /*28f0*/  USEL UR6, UR6, URZ, UP0 ;  /* 0x000000ff06067287 */ /* 0x000fe20008000000 */
[----:B------:R-:W2:Y:S03]  /*2900*/  SYNCS.PHASECHK.TRANS64.TRYWAIT P1, [R0+URZ+0x90], R5 ;  /* 0x00009005000075a7 */ /* 0x000ea600080211ff */
[----:B------:R-:W-:Y:S01]  /*2910*/  LOP3.LUT R12, R12, UR4, RZ, 0x3c, !PT ;  /* 0x000000040c0c7c12 */ /* 0x000fe2000f8e3cff */
[----:B-12---:R-:W-:Y:S07]  /*2920*/  @!P1 BRA `(.L_x_43) ;  /* 0x0000005c00849947 */ /* 0x006fee0003800000 */
.L_x_144:
[C---:B------:R-:W-:Y:S01]  /*2930*/  LEA R4, R11.reuse, UR37, 0x4 ;  /* 0x000000250b047c11 */ /* 0x040fe2000f8e20ff */
[----:B-1----:R-:W-:Y:S01]  /*2940*/  VIADD R0, R0, 0xa0 ;  /* 0x000000a000007836 */ /* 0x002fe20000000000 */
[----:B------:R-:W-:Y:S01]  /*2950*/  SEL R8, R8, RZ, P0 ;  /* 0x000000ff08087207 */ /* 0x000fe20000000000 */
[----:B------:R-:W-:-:S03]  /*2960*/  VIADD R11, R11, 0x1 ;  /* 0x000000010b0b7836 */ /* 0x000fc60000000000 */
[----:B------:R-:W1:Y:S01]  /*2970*/  LDS.128 R4, [R4+0x120] ;  /* 0x0001200004047984 */ /* 0x000e620000000c00 */
[----:B------:R-:W-:Y:S02]  /*2980*/  PRMT R0, RZ, 0x654, R0 ;  /* 0x00000654ff007816 */ /* 0x000fe40000000000 */
[C---:B------:R-:W-:Y:S01]  /*2990*/  ISETP.NE.AND P1, PT, R11.reuse, 0x2, PT ;  /* 0x000000020b00780c */ /* 0x040fe20003f25270 */
[----:B------:R-:W-:Y:S01]  /*29a0*/  @!PT LDS RZ, [RZ] ;  /* 0x00000000fffff984 */ /* 0x000fe20000000800 */
[----:B------:R-:W-:Y:S01]  /*29b0*/  @!PT LDS RZ, [RZ] ;  /* 0x00000000fffff984 */ /* 0x000fe20000000800 */
[----:B------:R-:W-:Y:S01]  /*29c0*/  @!PT LDS RZ, [RZ] ;  /* 0x00000000fffff984 */ /* 0x000fe20000000800 */
[----:B------:R-:W-:Y:S01]  /*29d0*/  @!PT LDS RZ, [RZ] ;  /* 0x00000000fffff984 */ /* 0x000fe20000000800 */
[----:B------:R2:W-:Y:S06]  /*29e0*/  MEMBAR.ALL.CTA ;  /* 0x0000000000007992 */ /* 0x0005ec0000008000 */
[----:B--2---:R-:W2:Y:S01]  /*29f0*/  FENCE.VIEW.ASYNC.S ;  /* 0x00000000000073c6 */ /* 0x004ea20000000000 */
[----:B------:R-:W-:Y:S01]  /*2a00*/  SEL R11, R11, RZ, P1 ;  /* 0x000000ff0b0b7207 */ /* 0x000fe20000800000 */
[----:B--2---:R2:W-:Y:S01]  /*2a10*/  SYNCS.ARRIVE.TRANS64.RED.A1T0 RZ, [R0+URZ], RZ ;  /* 0x000000ff00ff79a7 */ /* 0x0045e200081004ff */
[----:B-1----:R-:W-:-:S02]  /*2a20*/  LOP3.LUT P3, RZ, R6, 0x1, RZ, 0xc0, !PT ;  /* 0x0000000106ff7812 */ /* 0x002fc4000786c0ff */
[----:B------:R-:W-:-:S04]  /*2a30*/  SEL R5, RZ, 0x1, P1 ;  /* 0x00000001ff057807 */ /* 0x000fc80000800000 */
[----:B------:R-:W-:Y:S02]  /*2a40*/  LOP3.LUT R10, R10, R5, RZ, 0x3c, !PT ;  /* 0x000000050a0a7212 */ /* 0x000fe400078e3cff */
[----:B--2---:R-:W-:-:S04]  /*2a50*/  SEL R0, RZ, 0x1, P0 ;  /* 0x00000001ff007807 */ /* 0x004fc80000000000 */
[----:B------:R-:W-:Y:S01]  /*2a60*/  LOP3.LUT R9, R9, R0, RZ, 0x3c, !PT ;  /* 0x0000000009097212 */ /* 0x000fe200078e3cff */
[----:B------:R-:W-:Y:S06]  /*2a70*/  @P3 BRA `(.L_x_44) ;  /* 0xfffffffc002c3947 */ /* 0x000fec000383ffff */
[----:B------:R-:W-:Y:S01]  /*2a80*/  ULEA UR5, UR6, UR37, 0x3 ;  /* 0x0000002506057291 */ /* 0x000fe2000f8e18ff */
[----:B------:R-:W-:-:S08]  /*2a90*/  SHF.L.U32 R3, R12, 0x1f, RZ ;  /* 0x0000001f0c037819 */ /* 0x000fd000000006ff */
[----:B------:R-:W1:Y:S02]  /*2aa0*/  SYNCS.PHASECHK.TRANS64 P0, [UR5+0xa0], R3 ;  /* 0x0000a003ff0075a7 */ /* 0x000e640008001005 */
[----:B-1----:R-:W-:Y:S05]  /*2ab0*/  @P0 BRA `(.L_x_45) ;  /* 0x0000000000080947 */ /* 0x002fea0003800000 */
[----:B------:R-:W1:Y:S02]  /*2ac0*/  SYNCS.PHASECHK.TRANS64.TRYWAIT P0, [UR5+0xa0], R3 ;  /* 0x0000a003ff0075a7 */ /* 0x000e640008001105 */
[----:B-1----:R-:W-:Y:S05]  /*2ad0*/  @!P0 BRA `(.L_x_46) ;  /* 0x0000005c002c8947 */ /* 0x002fea0003800000 */
.L_x_45:
[----:B------:R-:W-:-:S04]  /*2ae0*/  UIADD3 UR4, UPT, UPT, UR6, 0x1, URZ ;  /* 0x0000000106047890 */ /* 0x000fc8000fffe0ff */
[----:B------:R-:W-:-:S04]  /*2af0*/  UISETP.NE.AND UP0, UPT, UR4, 0x2, UPT ;  /* 0x000000020400788c */ /* 0x000fc8000bf05270 */
[----:B------:R-:W-:Y:S02]  /*2b00*/  USEL UR7, URZ, 0x1, UP0 ;  /* 0x00000001ff077887 */ /* 0x000fe40008000000 */
[----:B------:R-:W-:-:S04]  /*2b10*/  USEL UR4, UR4, URZ, UP0 ;  /* 0x000000ff04047287 */ /* 0x000fc80008000000 */
[----:B------:R-:W-:Y:S01]  /*2b20*/  ULEA UR4, UR4, UR37, 0x3 ;  /* 0x0000002504047291 */ /* 0x000fe2000f8e18ff */
[----:B-1----:R-:W-:-:S04]  /*2b30*/  LOP3.LUT R3, R12, UR7, RZ, 0x3c, !PT ;  /* 0x000000070c037c12 */ /* 0x002fc8000f8e3cff */
[----:B------:R-:W-:-:S04]  /*2b40*/  SHF.L.U32 R0, R3, 0x1f, RZ ;  /* 0x0000001f03007819 */ /* 0x000fc800000006ff */
[----:B------:R-:W1:Y:S02]  /*2b50*/  SYNCS.PHASECHK.TRANS64 P0, [UR4+0xa0], R0 ;  /* 0x0000a000ff0075a7 */ /* 0x000e640008001004 */
[----:B-1----:R-:W-:Y:S05]  /*2b60*/  @P0 EXIT ;  /* 0x000000000000094d */ /* 0x002fea0003800000 */
[----:B------:R-:W-:Y:S02]  /*2b70*/  SHF.L.U32 R3, R3, 0x1f, RZ ;  /* 0x0000001f03037819 */ /* 0x000fe400000006ff */
[----:B------:R-:W-:-:S07]  /*2b80*/  MOV R0, UR4 ;  /* 0x0000000400007c02 */ /* 0x000fce0008000f00 */
.L_x_47:
[----:B-1----:R1:W2:Y:S02]  /*2b90*/  SYNCS.PHASECHK.TRANS64.TRYWAIT P0, [R0+URZ+0xa0], R3 ;  /* 0x0000a003000075a7 */ /* 0x0022a400080011ff */
[----:B--2---:R-:W-:Y:S05]  /*2ba0*/  @!P0 NANOSLEEP.SYNCS 0x989680 ;  /* 0x009896800000895d */ /* 0x004fea0003900000 */
[----:B------:R-:W2:Y:S02]  /*2bb0*/  @!P0 SYNCS.PHASECHK.TRANS64 P0, [R0+URZ+0xa0], R3 ;  /* 0x0000a003000085a7 */ /* 0x000ea400080010ff */
[----:B--2---:R-:W-:Y:S05]  /*2bc0*/  @P0 EXIT ;  /* 0x000000000000094d */ /* 0x004fea0003800000 */
[----:B------:R-:W-:Y:S05]  /*2bd0*/  BRA `(.L_x_47) ;  /* 0xfffffffc00ec7947 */ /* 0x000fea000383ffff */
.L_x_40:
[----:B------:R-:W-:-:S09]  /*2be0*/  UISETP.NE.AND UP1, UPT, UR8, URZ, UPT ;  /* 0x000000ff0800728c */ /* 0x000fd2000bf25270 */
[----:B------:R-:W-:Y:S05]  /*2bf0*/  BRA.U UP1, `(.L_x_48) ;  /* 0x0000001101247547 */ /* 0x000fea000b800000 */
[----:B------:R-:W-:Y:S01]  /*2c00*/  UMOV UR4, 0x40 ;  /* 0x0000004000047882 */ /* 0x000fe20000000000 */
[----:B------:R-:W-:Y:S01]  /*2c10*/  NOP ;  /* 0x0000000000007918 */ /* 0x000fe20000000000 */
[----:B------:R-:W-:Y:S01]  /*2c20*/  ULEA UR4, UR37, UR4, 0x18 ;  /* 0x0000000425047291 */ /* 0x000fe2000f8ec0ff */
[----:B------:R-:W-:Y:S02]  /*2c30*/  UMOV UR5, 0x400 ;  /* 0x0000040000057882 */ /* 0x000fe40000000000 */
[----:B------:R-:W-:-:S06]  /*2c40*/  ULEA UR37, UR37, UR5, 0x18 ;  /* 0x0000000525257291 */ /* 0x000fcc000f8ec0ff */
[----:B------:R-:W1:Y:S02]  /*2c50*/  LDS.U8 R0, [UR4+0x1c] ;  /* 0x00001c04ff007984 */ /* 0x000e640008000000 */
[----:B-1----:R-:W-:-:S13]  /*2c60*/  ISETP.NE.AND P0, PT, R0, RZ, PT ;  /* 0x000000ff0000720c */ /* 0x002fda0003f05270 */
[----:B------:R-:W-:Y:S05]  /*2c70*/  @P0 BRA `(.L_x_49) ;  /* 0x0000000000580947 */ /* 0x000fea0003800000 */
[----:B------:R-:W-:-:S13]  /*2c80*/  ELECT P0, URZ, PT ;  /* 0x0000000000ff782f */ /* 0x000fda0003800000 */
[----:B------:R-:W-:Y:S05]  /*2c90*/  @!P0 BRA `(.L_x_50) ;  /* 0x0000000000608947 */ /* 0x000fea0003800000 */
[----:B------:R-:W-:Y:S01]  /*2ca0*/  UMOV UR5, 0x10 ;  /* 0x0000001000057882 */ /* 0x000fe20000000000 */
[----:B------:R-:W-:Y:S01]  /*2cb0*/  HFMA2 R0, -RZ, RZ, 0, 5.9604644775390625e-08 ;  /* 0x00000001ff007431 */ /* 0x000fe200000001ff */
[----:B------:R-:W-:-:S03]  /*2cc0*/  MOV R2, 0xffff ;  /* 0x0000ffff00027802 */ /* 0x000fc60000000f00 */
[----:B------:R-:W-:Y:S04]  /*2cd0*/  DEPBAR.LE SB1, 0x36 ;  /* 0x00009d800000791a */ /* 0x000fe80000000000 */
[----:B------:R-:W1:Y:S02]  /*2ce0*/  UTCATOMSWS.FIND_AND_SET.ALIGN UP0, UR5, UR5 ;  /* 0x00000005000575e3 */ /* 0x000e640008000800 */
[----:B-1----:R-:W-:Y:S01]  /*2cf0*/  MOV R3, UR5 ;  /* 0x0000000500037c02 */ /* 0x002fe20008000f00 */
[----:B------:R-:W-:Y:S06]  /*2d00*/  BRA.U UP0, `(.L_x_51) ;  /* 0x0000000100187547 */ /* 0x000fec000b800000 */
.L_x_52:
[----:B------:R-:W-:Y:S05]  /*2d10*/  NANOSLEEP 0x64 ;  /* 0x000000640000795d */ /* 0x000fea0003800000 */
[----:B------:R-:W-:-:S05]  /*2d20*/  UMOV UR5, 0x10 ;  /* 0x0000001000057882 */ /* 0x000fca0000000000 */
[----:B------:R-:W-:Y:S04]  /*2d30*/  DEPBAR.LE SB1, 0x36 ;  /* 0x00009d800000791a */ /* 0x000fe80000000000 */
[----:B------:R-:W1:Y:S02]  /*2d40*/  UTCATOMSWS.FIND_AND_SET.ALIGN UP0, UR5, UR5 ;  /* 0x00000005000575e3 */ /* 0x000e640008000800 */
[----:B-1----:R-:W-:Y:S01]  /*2d50*/  MOV R3, UR5 ;  /* 0x0000000500037c02 */ /* 0x002fe20008000f00 */
[----:B------:R-:W-:Y:S05]  /*2d60*/  BRA.U !UP0, `(.L_x_52) ;  /* 0xfffffffd08e87547 */ /* 0x000fea000b83ffff */
.L_x_51:
[-C--:B------:R-:W-:Y:S02]  /*2d70*/  SHF.L.U32 R2, R2, R3.reuse, RZ ;  /* 0x0000000302027219 */ /* 0x080fe400000006ff */
[----:B------:R-:W-:Y:S01]  /*2d80*/  SHF.L.U32 R0, R0, R3, RZ ;  /* 0x0000000300007219 */ /* 0x000fe200000006ff */
[----:B------:R-:W-:Y:S02]  /*2d90*/  IMAD.SHL.U32 R3, R3, 0x20, RZ ;  /* 0x0000002003037824 */ /* 0x000fe400078e00ff */
[----:B------:R1:W-:Y:S04]  /*2da0*/  ATOMS.OR RZ, [UR4+0x14], R2 ;  /* 0x00001402ffff798c */ /* 0x0003e8000b000004 */
[----:B------:R1:W-:Y:S04]  /*2db0*/  ATOMS.OR RZ, [UR4+0x18], R0 ;  /* 0x00001800ffff798c */ /* 0x0003e8000b000004 */
[----:B------:R1:W-:Y:S01]  /*2dc0*/  STS [UR37+0x140], R3 ;  /* 0x00014003ff007988 */ /* 0x0003e20008000825 */
[----:B------:R-:W-:Y:S05]  /*2dd0*/  BRA `(.L_x_50) ;  /* 0x0000000000107947 */ /* 0x000fea0003800000 */
.L_x_49:
[----:B------:R-:W-:Y:S02]  /*2de0*/  MOV R0, 0xffffffff ;  /* 0xffffffff00007802 */ /* 0x000fe40000000f00 */
[----:B------:R-:W-:-:S03]  /*2df0*/  MOV R2, 0x2e20 ;  /* 0x00002e2000027802 */ /* 0x000fc60000000f00 */
[----:B------:R1:W-:Y:S04]  /*2e00*/  STS [UR37+0x140], R0 ;  /* 0x00014000ff007988 */ /* 0x0003e80008000825 */
[----:B-1-3-5:R-:W-:Y:S05]  /*2e10*/  CALL.REL.NOINC `($__internal_1_$__cuda_sm10x_tcgen05_guardrail_trap_phase_invalid_during_alloc) ;  /* 0x0000006000747944 */ /* 0x02afea0003c00000 */
.L_x_50:
[----:B------:R-:W-:Y:S05]  /*2e20*/  WARPSYNC.ALL ;  /* 0x0000000000007948 */ /* 0x000fea0003800000 */
[----:B------:R-:W2:Y:S01]  /*2e30*/  S2UR UR5, SR_CgaCtaId ;  /* 0x00000000000579c3 */ /* 0x000ea20000008800 */
[----:B------:R-:W-:Y:S01]  /*2e40*/  UMOV UR4, 0x400 ;  /* 0x0000040000047882 */ /* 0x000fe20000000000 */
[----:B------:R-:W-:-:S06]  /*2e50*/  NOP ;  /* 0x0000000000007918 */ /* 0x000fcc0000000000 */
[----:B------:R-:W-:Y:S06]  /*2e60*/  BAR.ARV 0x6, 0xa0 ;  /* 0x0182800000007b1d */ /* 0x000fec0000002000 */
[----:B------:R-:W4:Y:S01]  /*2e70*/  LDCU UR7, c[0x0][0x38c] ;  /* 0x00007180ff0777ac */ /* 0x000f220008000800 */
[----:B------:R-:W-:Y:S01]  /*2e80*/  IMAD.MOV.U32 R11, RZ, RZ, 0x1 ;  /* 0x00000001ff0b7424 */ /* 0x000fe200078e00ff */
[----:B------:R-:W-:Y:S01]  /*2e90*/  CS2R R8, SRZ ;  /* 0x0000000000087805 */ /* 0x000fe2000001ff00 */
[----:B------:R-:W-:Y:S01]  /*2ea0*/  IMAD.MOV.U32 R10, RZ, RZ, RZ ;  /* 0x000000ffff0a7224 */ /* 0x000fe200078e00ff */
[----:B------:R-:W3:Y:S01]  /*2eb0*/  LDCU UR6, c[0x0][0x38c] ;  /* 0x00007180ff0677ac */ /* 0x000ee20008000800 */
[----:B------:R-:W-:Y:S01]  /*2ec0*/  UMOV UR15, URZ ;  /* 0x000000ff000f7c82 */ /* 0x000fe20008000000 */
[----:B------:R-:W-:Y:S01]  /*2ed0*/  UMOV UR14, URZ ;  /* 0x000000ff000e7c82 */ /* 0x000fe20008000000 */
[----:B--2---:R-:W-:Y:S01]  /*2ee0*/  ULEA UR5, UR5, UR4, 0x18 ;  /* 0x0000000405057291 */ /* 0x004fe2000f8ec0ff */
[----:B------:R-:W-:Y:S01]  /*2ef0*/  UMOV UR32, 0x0 ;  /* 0x0000000000207882 */ /* 0x000fe20000000000 */
[----:B------:R-:W-:-:S02]  /*2f00*/  UMOV UR33, 0x8100910 ;  /* 0x0810091000217882 */ /* 0x000fc40000000000 */
[----:B------:R-:W-:Y:S02]  /*2f10*/  UIADD3 UR9, UPT, UPT, UR5, 0x8400, URZ ;  /* 0x0000840005097890 */ /* 0x000fe4000fffe0ff */
[----:B------:R-:W-:Y:S02]  /*2f20*/  UIADD3 UR10, UPT, UPT, UR5, 0x28400, URZ ;  /* 0x00028400050a7890 */ /* 0x000fe4000fffe0ff */
[----:B----4-:R-:W-:Y:S01]  /*2f30*/  UIADD3 UR7, UPT, UPT, UR7, 0x3f, URZ ;  /* 0x0000003f07077890 */ /* 0x010fe2000fffe0ff */
[----:B-1----:R-:W1:Y:S01]  /*2f40*/  LDS R0, [UR5+0x140] ;  /* 0x00014005ff007984 */ /* 0x002e620008000800 */
[----:B------:R-:W-:Y:S02]  /*2f50*/  USHF.R.U32.HI UR9, URZ, 0x4, UR9 ;  /* 0x00000004ff097899 */ /* 0x000fe40008011609 */
[----:B------:R-:W-:Y:S02]  /*2f60*/  USHF.R.S32.HI UR4, URZ, 0x1f, UR7 ;  /* 0x0000001fff047899 */ /* 0x000fe40008011407 */
[----:B------:R-:W-:-:S02]  /*2f70*/  USHF.R.U32.HI UR10, URZ, 0x4, UR10 ;  /* 0x00000004ff0a7899 */ /* 0x000fc4000801160a */
[----:B------:R-:W-:Y:S02]  /*2f80*/  ULEA.HI UR4, UR4, UR7, URZ, 0x6 ;  /* 0x0000000704047291 */ /* 0x000fe4000f8f30ff */
[----:B------:R-:W-:Y:S02]  /*2f90*/  ULOP3.LUT UR9, UR9, 0x3fff, URZ, 0xc0, !UPT ;  /* 0x00003fff09097892 */ /* 0x000fe4000f8ec0ff */
[----:B------:R-:W-:Y:S02]  /*2fa0*/  USHF.R.S32.HI UR4, URZ, 0x6, UR4 ;  /* 0x00000006ff047899 */ /* 0x000fe40008011404 */
[----:B------:R-:W-:Y:S02]  /*2fb0*/  ULOP3.LUT UR10, UR10, 0x3fff, URZ, 0xc0, !UPT ;  /* 0x00003fff0a0a7892 */ /* 0x000fe4000f8ec0ff */
[----:B------:R-:W-:Y:S01]  /*2fc0*/  UISETP.LT.AND UP0, UPT, UR4, 0x1, UPT ;  /* 0x000000010400788c */ /* 0x000fe2000bf01270 */
[----:B------:R-:W-:Y:S01]  /*2fd0*/  UMOV UR30, 0x0 ;  /* 0x00000000001e7882 */ /* 0x000fe20000000000 */
[----:B------:R-:W-:-:S02]  /*2fe0*/  UMOV UR31, 0x8100910 ;  /* 0x08100910001f7882 */ /* 0x000fc40000000000 */
[----:B------:R-:W-:Y:S01]  /*2ff0*/  USEL UR8, UR4, 0x1, !UP0 ;  /* 0x0000000104087887 */ /* 0x000fe2000c000000 */
[----:B------:R-:W-:Y:S01]  /*3000*/  UMOV UR28, 0x0 ;  /* 0x00000000001c7882 */ /* 0x000fe20000000000 */
[----:B------:R-:W-:Y:S01]  /*3010*/  UMOV UR29, 0x8100910 ;  /* 0x08100910001d7882 */ /* 0x000fe20000000000 */
[----:B------:R-:W-:Y:S01]  /*3020*/  UMOV UR26, 0x0 ;  /* 0x00000000001a7882 */ /* 0x000fe20000000000 */
[----:B------:R-:W-:Y:S01]  /*3030*/  UMOV UR27, 0x8100910 ;  /* 0x08100910001b7882 */ /* 0x000fe20000000000 */
[----:B------:R-:W-:Y:S01]  /*3040*/  UMOV UR24, 0x0 ;  /* 0x0000000000187882 */ /* 0x000fe20000000000 */
[----:B------:R-:W-:Y:S01]  /*3050*/  UMOV UR25, 0x8100910 ;  /* 0x0810091000197882 */ /* 0x000fe20000000000 */
[----:B------:R-:W-:Y:S01]  /*3060*/  UMOV UR22, 0x0 ;  /* 0x0000000000167882 */ /* 0x000fe20000000000 */
[----:B------:R-:W-:Y:S01]  /*3070*/  UMOV UR23, 0x8100910 ;  /* 0x0810091000177882 */ /* 0x000fe20000000000 */
[----:B------:R-:W-:Y:S02]  /*3080*/  ULOP3.LUT UR9, UR9, 0x10000, URZ, 0xfc, !UPT ;  /* 0x0001000009097892 */ /* 0x000fe4000f8efcff */
[----:B------:R-:W-:-:S02]  /*3090*/  ULOP3.LUT UR10, UR10, 0x10000, URZ, 0xfc, !UPT ;  /* 0x000100000a0a7892 */ /* 0x000fc4000f8efcff */
[----:B------:R-:W-:Y:S02]  /*30a0*/  UIADD3 UR8, UPT, UPT, -UR8, URZ, URZ ;  /* 0x000000ff08087290 */ /* 0x000fe4000fffe1ff */
[----:B---3--:R-:W-:Y:S01]  /*30b0*/  UISETP.GE.AND UP3, UPT, UR6, 0x1, UPT ;  /* 0x000000010600788c */ /* 0x008fe2000bf66270 */
[----:B------:R-:W-:Y:S01]  /*30c0*/  UMOV UR20, 0x0 ;  /* 0x0000000000147882 */ /* 0x000fe20000000000 */
[----:B------:R-:W-:Y:S01]  /*30d0*/  UMOV UR21, 0x8100910 ;  /* 0x0810091000157882 */ /* 0x000fe20000000000 */
[----:B------:R-:W-:Y:S01]  /*30e0*/  UMOV UR18, 0x0 ;  /* 0x0000000000127882 */ /* 0x000fe20000000000 */
[----:B-1----:R-:W-:Y:S01]  /*30f0*/  R2UR UR16, R0 ;  /* 0x00000000001072ca */ /* 0x002fe200000e0000 */
[----:B------:R-:W-:-:S14]  /*3100*/  UMOV UR19, 0x8100910 ;  /* 0x0810091000137882 */ /* 0x000fdc0000000000 */
.L_x_59:
[----:B------:R-:W-:Y:S02]  /*3110*/  LEA R0, R10, UR5, 0x3 ;  /* 0x000000050a007c11 */ /* 0x000fe4000f8e18ff */
[----:B------:R-:W-:Y:S02]  /*3120*/  SHF.L.U32 R5, R9, 0x1f, RZ ;  /* 0x0000001f09057819 */ /* 0x000fe400000006ff */
[----:B------:R-:W-:Y:S01]  /*3130*/  PLOP3.LUT P0, PT, PT, PT, UP3, 0x80, 0x8 ;  /* 0x000000000008781c */ /* 0x000fe20003f0f038 */
[----:B------:R-:W-:Y:S01]  /*3140*/  VIADD R3, R0, 0xa0 ;  /* 0x000000a000037836 */ /* 0x000fe20000000000 */
[----:B-1----:R-:W1:Y:S02]  /*3150*/  SYNCS.PHASECHK.TRANS64.TRYWAIT P1, [R0+URZ+0x90], R5 ;  /* 0x00009005000075a7 */ /* 0x002e6400080211ff */
[----:B-1-3--:R-:W-:Y:S09]  /*3160*/  @!P1 BRA `(.L_x_53) ;  /* 0x0000005400a09947 */ /* 0x00aff20003800000 */
.L_x_146:
[----:B------:R-:W-:Y:S01]  /*3170*/  LEA R4, R10, UR5, 0x4 ;  /* 0x000000050a047c11 */ /* 0x000fe2000f8e20ff */
[----:B------:R-:W-:Y:S01]  /*3180*/  @UP3 ULEA UR7, UR14, UR5, 0x3 ;  /* 0x000000050e073291 */ /* 0x000fe2000f8e18ff */
[----:B------:R-:W-:Y:S01]  /*3190*/  PLOP3.LUT P2, PT, PT, PT, PT, 0x80, 0x8 ;  /* 0x000000000008781c */ /* 0x000fe20003f4f070 */
[----:B------:R-:W-:Y:S01]  /*31a0*/  ULEA UR6, UR15, UR5, 0x3 ;  /* 0x000000050f067291 */ /* 0x000fe2000f8e18ff */
[----:B------:R-:W-:Y:S02]  /*31b0*/  PRMT R3, RZ, 0x654, R3 ;  /* 0x00000654ff037816 */ /* 0x000fe40000000003 */
[----:B-1----:R-:W1:Y:S01]  /*31c0*/  LDS.128 R4, [R4+0x120] ;  /* 0x0001200004047984 */ /* 0x002e620000000c00 */
[----:B------:R-:W-:Y:S02]  /*31d0*/  @P0 SHF.L.U32 R2, R8, 0x1f, RZ ;  /* 0x0000001f08020819 */ /* 0x000fe400000006ff */
[----:B------:R-:W-:Y:S01]  /*31e0*/  SHF.L.U32 R0, R11, 0x1f, RZ ;  /* 0x0000001f0b007819 */ /* 0x000fe200000006ff */
[----:B------:R-:W-:Y:S01]  /*31f0*/  @!PT LDS RZ, [RZ] ;  /* 0x00000000fffff984 */ /* 0x000fe20000000800 */
[----:B------:R-:W-:Y:S01]  /*3200*/  @!PT LDS RZ, [RZ] ;  /* 0x00000000fffff984 */ /* 0x000fe20000000800 */
[----:B------:R-:W-:Y:S01]  /*3210*/  @!PT LDS RZ, [RZ] ;  /* 0x00000000fffff984 */ /* 0x000fe20000000800 */
[----:B------:R-:W-:Y:S01]  /*3220*/  @!PT LDS RZ, [RZ] ;  /* 0x00000000fffff984 */ /* 0x000fe20000000800 */
[----:B------:R2:W-:Y:S06]  /*3230*/  MEMBAR.ALL.CTA ;  /* 0x0000000000007992 */ /* 0x0005ec0000008000 */
[----:B--2---:R-:W2:Y:S02]  /*3240*/  FENCE.VIEW.ASYNC.S ;  /* 0x00000000000073c6 */ /* 0x004ea40000000000 */
[----:B--2---:R2:W-:Y:S01]  /*3250*/  SYNCS.ARRIVE.TRANS64.RED.A1T0 RZ, [R3+URZ], RZ ;  /* 0x000000ff03ff79a7 */ /* 0x0045e200081004ff */
[----:B------:R2:W3:Y:S01]  /*3260*/  @P0 SYNCS.PHASECHK.TRANS64.TRYWAIT P2, [UR7], R2 ;  /* 0x00000002ff0005a7 */ /* 0x0004e20008041107 */
[----:B------:R-:W-:Y:S01]  /*3270*/  ULEA UR7, UR15, UR16, 0x6 ;  /* 0x000000100f077291 */ /* 0x000fe2000f8e30ff */
[----:B-1----:R-:W-:Y:S01]  /*3280*/  LOP3.LUT P1, RZ, R6, 0x1, RZ, 0xc0, !PT ;  /* 0x0000000106ff7812 */ /* 0x002fe2000782c0ff */
[----:B------:R-:W1:Y:S02]  /*3290*/  SYNCS.PHASECHK.TRANS64.TRYWAIT P0, [UR6+0xd0], R0 ;  /* 0x0000d000ff0075a7 */ /* 0x000e640008001106 */
[----:B-123--:R-:W-:Y:S10]  /*32a0*/  @!P0 BRA `(.L_x_54) ;  /* 0x0000005400648947 */ /* 0x00eff40003800000 */
.L_x_148:
[----:B------:R-:W-:Y:S01]  /*32b0*/  IADD3 R10, PT, PT, R10, 0x1, RZ ;  /* 0x000000010a0a7810 */ /* 0x000fe20007ffe0ff */
[----:B------:R-:W-:Y:S06]  /*32c0*/  BRA.U !UP3, `(.L_x_55) ;  /* 0x000000050b107547 */ /* 0x000fec000b800000 */
[----:B------:R-:W-:Y:S01]  /*32d0*/  UPLOP3.LUT UP4, UPT, UPT, UPT, UPT, 0x40, 0x4 ;  /* 0x000000000004789c */ /* 0x000fe20003f8e870 */
[----:B------:R-:W-:Y:S01]  /*32e0*/  UMOV UR13, UR8 ;  /* 0x00000008000d7c82 */ /* 0x000fe20008000000 */
[----:B------:R-:W-:Y:S01]  /*32f0*/  UMOV UR12, UR4 ;  /* 0x00000004000c7c82 */ /* 0x000fe20008000000 */
[----:B------:R-:W-:-:S08]  /*3300*/  UMOV UR17, UR14 ;  /* 0x0000000e00117c82 */ /* 0x000fd00008000000 */
.L_x_58:
[----:B------:R-:W-:Y:S02]  /*3310*/  UIADD3 UR13, UPT, UPT, UR13, 0x1, URZ ;  /* 0x000000010d0d7890 */ /* 0x000fe4000fffe0ff */
[----:B--2---:R-:W-:Y:S02]  /*3320*/  ULEA UR11, UR17, UR5, 0x3 ;  /* 0x00000005110b7291 */ /* 0x004fe4000f8e18ff */
[----:B------:R-:W-:Y:S01]  /*3330*/  UISETP.NE.AND UP0, UPT, UR13, URZ, UPT ;  /* 0x000000ff0d00728c */ /* 0x000fe2000bf05270 */
[----:B---3--:R-:W-:Y:S10]  /*3340*/  @P2 BRA `(.L_x_56) ;  /* 0x00000000000c2947 */ /* 0x008ff40003800000 */
[----:B-1----:R-:W-:Y:S04]  /*3350*/  SHF.L.U32 R3, R8, 0x1f, RZ ;  /* 0x0000001f08037819 */ /* 0x002fe800000006ff */
[----:B------:R-:W1:Y:S02]  /*3360*/  SYNCS.PHASECHK.TRANS64.TRYWAIT P0, [UR11], R3 ;  /* 0x00000003ff0075a7 */ /* 0x000e64000800110b */
[----:B-1----:R-:W-:Y:S05]  /*3370*/  @!P0 BRA `(.L_x_57) ;  /* 0x0000005400488947 */ /* 0x002fea0003800000 */
.L_x_56:
[----:B------:R-:W-:Y:S01]  /*3380*/  UISETP.NE.AND UP1, UPT, UR12, 0x1, UPT ;  /* 0x000000010c00788c */ /* 0x000fe2000bf25270 */
[----:B------:R-:W-:Y:S01]  /*3390*/  PLOP3.LUT P2, PT, PT, PT, PT, 0x80, 0x8 ;  /* 0x000000000008781c */ /* 0x000fe20003f4f070 */
[----:B------:R-:W-:Y:S02]  /*33a0*/  UIADD3 UR14, UPT, UPT, UR17, 0x1, URZ ;  /* 0x00000001110e7890 */ /* 0x000fe4000fffe0ff */
[----:B------:R-:W-:Y:S02]  /*33b0*/  ULEA UR64, UR17, UR10, 0xa ;  /* 0x0000000a11407291 */ /* 0x000fe4000f8e50ff */
[----:B------:R-:W-:Y:S01]  /*33c0*/  UISETP.NE.AND UP2, UPT, UR14, 0x4, UPT ;  /* 0x000000040e00788c */ /* 0x000fe2000bf45270 */
[----:B------:R-:W-:Y:S01]  /*33d0*/  PLOP3.LUT P0, PT, PT, PT, UP1, 0x80, 0x8 ;  /* 0x000000000008781c */ /* 0x000fe20003f0f018 */
[----:B------:R-:W-:Y:S02]  /*33e0*/  ULEA UR62, UR17, UR9, 0xb ;  /* 0x00000009113e7291 */ /* 0x000fe4000f8e58ff */
[----:B------:R-:W-:Y:S02]  /*33f0*/  USEL UR35, URZ, 0x1, UP2 ;  /* 0x00000001ff237887 */ /* 0x000fe40009000000 */
[----:B------:R-:W-:Y:S02]  /*3400*/  USEL UR14, UR14, URZ, UP2 ;  /* 0x000000ff0e0e7287 */ /* 0x000fe40009000000 */
[----:B------:R-:W-:Y:S02]  /*3410*/  UIADD3 UR60, UPT, UPT, UR64, 0x2, URZ ;  /* 0x00000002403c7890 */ /* 0x000fe4000fffe0ff */
[----:B------:R-:W-:Y:S01]  /*3420*/  @UP1 ULEA UR34, UR14, UR5, 0x3 ;  /* 0x000000050e221291 */ /* 0x000fe2000f8e18ff */
[----:B------:R-:W-:Y:S01]  /*3430*/  LOP3.LUT R8, R8, UR35, RZ, 0x3c, !PT ;  /* 0x0000002308087c12 */ /* 0x000fe2000f8e3cff */
[----:B------:R-:W-:Y:S02]  /*3440*/  UIADD3 UR58, UPT, UPT, UR62, 0x2, URZ ;  /* 0x000000023e3a7890 */ /* 0x000fe4000fffe0ff */
[----:B------:R-:W-:Y:S01]  /*3450*/  UIADD3 UR56, UPT, UPT, UR64, 0x4, URZ ;  /* 0x0000000440387890 */ /* 0x000fe2000fffe0ff */
[----:B-1----:R-:W-:Y:S01]  /*3460*/  @P0 SHF.L.U32 R0, R8, 0x1f, RZ ;  /* 0x0000001f08000819 */ /* 0x002fe200000006ff */
[----:B------:R-:W-:Y:S02]  /*3470*/  UIADD3 UR54, UPT, UPT, UR62, 0x4, URZ ;  /* 0x000000043e367890 */ /* 0x000fe4000fffe0ff */
[----:B------:R-:W-:Y:S01]  /*3480*/  UIADD3 UR52, UPT, UPT, UR64, 0x6, URZ ;  /* 0x0000000640347890 */ /* 0x000fe2000fffe0ff */
[----:B------:R2:W3:Y:S01]  /*3490*/  @P0 SYNCS.PHASECHK.TRANS64.TRYWAIT P2, [UR34], R0 ;  /* 0x00000000ff0005a7 */ /* 0x0004e20008041122 */
[----:B------:R-:W-:Y:S02]  /*34a0*/  UIADD3 UR50, UPT, UPT, UR62, 0x6, URZ ;  /* 0x000000063e327890 */ /* 0x000fe4000fffe0ff */
        /* <DEDUP_REMOVED lines=9> */
[----:B------:R-:W-:Y:S01]  /*3540*/  UIADD3 UR12, UPT, UPT, UR12, -0x1, URZ ;  /* 0xffffffff0c0c7890 */ /* 0x000fe2000fffe0ff */
[----:B------:R-:W-:Y:S01]  /*3550*/  UMOV UR65, 0x40004040 ;  /* 0x4000404000417882 */ /* 0x000fe20000000000 */
[----:B------:R-:W-:Y:S01]  /*3560*/  UMOV UR63, 0x40004040 ;  /* 0x40004040003f7882 */ /* 0x000fe20000000000 */
[----:B------:R-:W-:Y:S01]  /*3570*/  UMOV UR61, 0x40004040 ;  /* 0x40004040003d7882 */ /* 0x000fe20000000000 */
[----:B------:R2:W-:Y:S01]  /*3580*/  UTCHMMA gdesc[UR62], gdesc[UR64], tmem[UR7], tmem[UR32], idesc[UR33], UP4 ;  /* 0x00ff20403e0075ea */ /* 0x0005e2000a000007 */
[----:B------:R-:W-:Y:S01]  /*3590*/  UPLOP3.LUT UP4, UPT, UPT, UPT, UPT, 0x80, 0x8 ;  /* 0x000000000008789c */ /* 0x000fe20003f8f070 */
[----:B------:R-:W-:Y:S01]  /*35a0*/  UMOV UR59, 0x40004040 ;  /* 0x40004040003b7882 */ /* 0x000fe20000000000 */
[----:B------:R-:W-:Y:S01]  /*35b0*/  UMOV UR57, 0x40004040 ;  /* 0x4000404000397882 */ /* 0x000fe20000000000 */
[----:B------:R2:W-:Y:S01]  /*35c0*/  UTCHMMA gdesc[UR58], gdesc[UR60], tmem[UR7], tmem[UR30], idesc[UR31], UPT ;  /* 0x00ff1e3c3a0075ea */ /* 0x0005e2000b800007 */
        /* <DEDUP_REMOVED lines=14> */
[----:B------:R-:W-:Y:S01]  /*36b0*/  UMOV UR35, 0x40004040 ;  /* 0x4000404000237882 */ /* 0x000fe20000000000 */
[----:B------:R2:W-:Y:S01]  /*36c0*/  UTCHMMA gdesc[UR38], gdesc[UR40], tmem[UR7], tmem[UR20], idesc[UR21], UPT ;  /* 0x00ff1428260075ea */ /* 0x0005e2000b800007 */
[----:B------:R2:W-:Y:S01]  /*36d0*/  UTCHMMA gdesc[UR34], gdesc[UR36], tmem[UR7], tmem[UR18], idesc[UR19], UPT ;  /* 0x00ff1224220075ea */ /* 0x0005e2000b800007 */
[----:B------:R2:W-:Y:S01]  /*36e0*/  UTCBAR [UR11], URZ ;  /* 0x000000ff0b0073e9 */ /* 0x0005e200080000ff */
[----:B------:R-:W-:Y:S01]  /*36f0*/  UMOV UR17, UR14 ;  /* 0x0000000e00117c82 */ /* 0x000fe20008000000 */
[----:B------:R-:W-:Y:S05]  /*3700*/  BRA.U UP0, `(.L_x_58) ;  /* 0xfffffffd00007547 */ /* 0x000fea000b83ffff */
.L_x_55:
[----:B------:R-:W-:Y:S01]  /*3710*/  UIADD3 UR15, UPT, UPT, UR15, 0x1, URZ ;  /* 0x000000010f0f7890 */ /* 0x000fe2000fffe0ff */
[C---:B------:R-:W-:Y:S01]  /*3720*/  ISETP.NE.AND P0, PT, R10.reuse, 0x2, PT ;  /* 0x000000020a00780c */ /* 0x040fe20003f05270 */
[----:B--2---:R-:W-:Y:S02]  /*3730*/  UIADD3 UR7, UPT, UPT, UR6, 0xb0, URZ ;  /* 0x000000b006077890 */ /* 0x004fe4000fffe0ff */
[----:B------:R-:W-:Y:S01]  /*3740*/  UISETP.NE.AND UP0, UPT, UR15, 0x4, UPT ;  /* 0x000000040f00788c */ /* 0x000fe2000bf05270 */
[----:B-1----:R-:W-:Y:S02]  /*3750*/  SEL R0, RZ, 0x1, P0 ;  /* 0x00000001ff007807 */ /* 0x002fe40000000000 */
[----:B------:R-:W-:Y:S01]  /*3760*/  SEL R10, R10, RZ, P0 ;  /* 0x000000ff0a0a7207 */ /* 0x000fe20000000000 */
[----:B------:R-:W-:Y:S01]  /*3770*/  USEL UR6, URZ, 0x1, UP0 ;  /* 0x00000001ff067887 */ /* 0x000fe20008000000 */
[----:B------:R-:W-:Y:S01]  /*3780*/  LOP3.LUT R9, R9, R0, RZ, 0x3c, !PT ;  /* 0x0000000009097212 */ /* 0x000fe200078e3cff */
[----:B------:R-:W-:Y:S01]  /*3790*/  USEL UR15, UR15, URZ, UP0 ;  /* 0x000000ff0f0f7287 */ /* 0x000fe20008000000 */
[----:B------:R1:W-:Y:S03]  /*37a0*/  UTCBAR [UR7], URZ ;  /* 0x000000ff070073e9 */ /* 0x0003e600080000ff */
[----:B------:R-:W-:Y:S01]  /*37b0*/  LOP3.LUT R11, R11, UR6, RZ, 0x3c, !PT ;  /* 0x000000060b0b7c12 */ /* 0x000fe2000f8e3cff */
[----:B------:R-:W-:Y:S07]  /*37c0*/  @P1 BRA `(.L_x_59) ;  /* 0xfffffff800501947 */ /* 0x000fee000383ffff */
[----:B------:R-:W2:Y:S01]  /*37d0*/  S2UR UR4, SR_CgaCtaId ;  /* 0x00000000000479c3 */ /* 0x000ea20000008800 */
[----:B------:R-:W-:Y:S01]  /*37e0*/  ELECT P0, URZ, PT ;  /* 0x0000000000ff782f */ /* 0x000fe20003800000 */
[----:B------:R-:W-:Y:S01]  /*37f0*/  IMAD.MOV.U32 R0, RZ, RZ, 0x1 ;  /* 0x00000001ff007424 */ /* 0x000fe200078e00ff */
[----:B------:R-:W-:Y:S01]  /*3800*/  UIADD3 UR5, UPT, UPT, UR5, 0xd0, URZ ;  /* 0x000000d005057890 */ /* 0x000fe2000fffe0ff */
[----:B------:R-:W-:Y:S01]  /*3810*/  SHF.L.U32 R3, R11, 0x1f, RZ ;  /* 0x0000001f0b037819 */ /* 0x000fe200000006ff */
[----:B------:R-:W-:-:S03]  /*3820*/  UMOV UR6, 0x40 ;  /* 0x0000004000067882 */ /* 0x000fc60000000000 */
[----:B------:R-:W-:Y:S01]  /*3830*/  UVIRTCOUNT.DEALLOC.SMPOOL 0x80 ;  /* 0x000000800000784c */ /* 0x000fe20000000000 */
[----:B--2---:R-:W-:Y:S02]  /*3840*/  ULEA UR4, UR4, UR6, 0x18 ;  /* 0x0000000604047291 */ /* 0x004fe4000f8ec0ff */
[----:B------:R-:W-:-:S07]  /*3850*/  ULEA UR6, UR15, UR5, 0x3 ;  /* 0x000000050f067291 */ /* 0x000fce000f8e18ff */
[----:B------:R2:W-:Y:S02]  /*3860*/  @P0 STS.U8 [UR4+0x1c], R0 ;  /* 0x00001c00ff000988 */ /* 0x0005e40008000004 */
[----:B------:R-:W4:Y:S02]  /*3870*/  SYNCS.PHASECHK.TRANS64.TRYWAIT P0, [UR6], R3 ;  /* 0x00000003ff0075a7 */ /* 0x000f240008001106 */
[----:B--2-4-:R-:W-:Y:S05]  /*3880*/  @!P0 BRA `(.L_x_60) ;  /* 0x00000050001c8947 */ /* 0x014fea0003800000 */
.L_x_151:
[----:B-1----:R-:W-:-:S04]  /*3890*/  UIADD3 UR7, UPT, UPT, UR15, 0x1, URZ ;  /* 0x000000010f077890 */ /* 0x002fc8000fffe0ff */
[----:B------:R-:W-:-:S04]  /*38a0*/  UISETP.NE.AND UP0, UPT, UR7, 0x4, UPT ;  /* 0x000000040700788c */ /* 0x000fc8000bf05270 */
[----:B------:R-:W-:Y:S02]  /*38b0*/  USEL UR8, URZ, 0x1, UP0 ;  /* 0x00000001ff087887 */ /* 0x000fe40008000000 */
[----:B------:R-:W-:-:S04]  /*38c0*/  USEL UR7, UR7, URZ, UP0 ;  /* 0x000000ff07077287 */ /* 0x000fc80008000000 */
[----:B------:R-:W-:Y:S01]  /*38d0*/  ULEA UR6, UR7, UR5, 0x3 ;  /* 0x0000000507067291 */ /* 0x000fe2000f8e18ff */
[----:B------:R-:W-:-:S04]  /*38e0*/  LOP3.LUT R2, R11, UR8, RZ, 0x3c, !PT ;  /* 0x000000080b027c12 */ /* 0x000fc8000f8e3cff */
[----:B--2---:R-:W-:-:S04]  /*38f0*/  SHF.L.U32 R3, R2, 0x1f, RZ ;  /* 0x0000001f02037819 */ /* 0x004fc800000006ff */
[----:B------:R-:W1:Y:S02]  /*3900*/  SYNCS.PHASECHK.TRANS64.TRYWAIT P0, [UR6], R3 ;  /* 0x00000003ff0075a7 */ /* 0x000e640008001106 */
[----:B-1----:R-:W-:Y:S05]  /*3910*/  @!P0 BRA `(.L_x_61) ;  /* 0x0000005000108947 */ /* 0x002fea0003800000 */
.L_x_153:
        /* <DEDUP_REMOVED lines=9> */
.L_x_155:
[----:B------:R-:W-:-:S04]  /*39b0*/  UIADD3 UR7, UPT, UPT, UR7, 0x1, URZ ;  /* 0x0000000107077890 */ /* 0x000fc8000fffe0ff */
[----:B------:R-:W-:-:S04]  /*39c0*/  UISETP.NE.AND UP0, UPT, UR7, 0x4, UPT ;  /* 0x000000040700788c */ /* 0x000fc8000bf05270 */
[----:B------:R-:W-:Y:S02]  /*39d0*/  USEL UR6, URZ, 0x1, UP0 ;  /* 0x00000001ff067887 */ /* 0x000fe40008000000 */
[----:B------:R-:W-:-:S04]  /*39e0*/  USEL UR7, UR7, URZ, UP0 ;  /* 0x000000ff07077287 */ /* 0x000fc80008000000 */
[----:B------:R-:W-:Y:S01]  /*39f0*/  ULEA UR7, UR7, UR5, 0x3 ;  /* 0x0000000507077291 */ /* 0x000fe2000f8e18ff */
[----:B-1----:R-:W-:-:S04]  /*3a00*/  LOP3.LUT R3, R2, UR6, RZ, 0x3c, !PT ;  /* 0x0000000602037c12 */ /* 0x002fc8000f8e3cff */
[----:B------:R-:W-:-:S04]  /*3a10*/  SHF.L.U32 R3, R3, 0x1f, RZ ;  /* 0x0000001f03037819 */ /* 0x000fc800000006ff */
[----:B------:R-:W1:Y:S02]  /*3a20*/  SYNCS.PHASECHK.TRANS64.TRYWAIT P0, [UR7], R3 ;  /* 0x00000003ff0075a7 */ /* 0x000e640008001107 */
[----:B-1----:R-:W-:Y:S05]  /*3a30*/  @!P0 BRA `(.L_x_63) ;  /* 0x0000004c00f88947 */ /* 0x002fea0003800000 */
.L_x_157:
[----:B------:R-:W-:Y:S01]  /*3a40*/  NOP ;  /* 0x0000000000007918 */ /* 0x000fe20000000000 */
[----:B-1----:R-:W1:Y:S01]  /*3a50*/  LDS R0, [UR4+0x14] ;  /* 0x00001404ff007984 */ /* 0x002e620008000800 */
[----:B------:R-:W-:Y:S01]  /*3a60*/  ULOP3.LUT UR6, UR16, 0xffff, URZ, 0xc0, !UPT ;  /* 0x0000ffff10067892 */ /* 0x000fe2000f8ec0ff */
[----:B------:R-:W-:Y:S01]  /*3a70*/  UMOV UR8, 0xffff ;  /* 0x0000ffff00087882 */ /* 0x000fe20000000000 */
[----:B------:R-:W-:Y:S02]  /*3a80*/  UMOV UR5, 0x1 ;  /* 0x0000000100057882 */ /* 0x000fe40000000000 */
[----:B------:R-:W-:-:S04]  /*3a90*/  USHF.R.U32.HI UR6, URZ, 0x5, UR6 ;  /* 0x00000005ff067899 */ /* 0x000fc80008011606 */
[----:B------:R-:W-:Y:S02]  /*3aa0*/  USHF.L.U32 UR8, UR8, UR6, URZ ;  /* 0x0000000608087299 */ /* 0x000fe400080006ff */
[----:B------:R-:W-:-:S04]  /*3ab0*/  USHF.L.U32 UR5, UR5, UR6, URZ ;  /* 0x0000000605057299 */ /* 0x000fc800080006ff */
[----:B-1----:R-:W-:-:S04]  /*3ac0*/  LOP3.LUT R0, R0, UR8, RZ, 0xc0, !PT ;  /* 0x0000000800007c12 */ /* 0x002fc8000f8ec0ff */
[----:B------:R-:W-:-:S13]  /*3ad0*/  ISETP.NE.AND P0, PT, R0, UR8, PT ;  /* 0x0000000800007c0c */ /* 0x000fda000bf05270 */
[----:B------:R-:W-:Y:S05]  /*3ae0*/  @P0 BRA `(.L_x_64) ;  /* 0x0000000000580947 */ /* 0x000fea0003800000 */
[----:B------:R-:W1:Y:S02]  /*3af0*/  LDS R0, [UR4+0x18] ;  /* 0x00001804ff007984 */ /* 0x000e640008000800 */
[----:B-1----:R-:W-:-:S04]  /*3b00*/  LOP3.LUT R0, R0, UR5, RZ, 0xc0, !PT ;  /* 0x0000000500007c12 */ /* 0x002fc8000f8ec0ff */
[----:B------:R-:W-:-:S13]  /*3b10*/  ISETP.NE.AND P0, PT, R0, UR5, PT ;  /* 0x0000000500007c0c */ /* 0x000fda000bf05270 */
[----:B------:R-:W-:Y:S05]  /*3b20*/  @P0 BRA `(.L_x_65) ;  /* 0x00000000003c0947 */ /* 0x000fea0003800000 */
[----:B------:R-:W1:Y:S01]  /*3b30*/  S2R R2, SR_LANEID ;  /* 0x0000000000027919 */ /* 0x000e620000000000 */
[----:B------:R-:W-:Y:S01]  /*3b40*/  ULOP3.LUT UR8, URZ, UR8, URZ, 0x33, !UPT ;  /* 0x00000008ff087292 */ /* 0x000fe2000f8e33ff */
[----:B------:R-:W-:Y:S01]  /*3b50*/  LOP3.LUT R4, RZ, UR5, RZ, 0x33, !PT ;  /* 0x00000005ff047c12 */ /* 0x000fe2000f8e33ff */
[----:B------:R-:W-:Y:S02]  /*3b60*/  VOTEU.ANY UR7, UPT, PT ;  /* 0x0000000000077886 */ /* 0x000fe400038e0100 */
[----:B------:R-:W-:Y:S01]  /*3b70*/  UFLO.U32 UR7, UR7 ;  /* 0x00000007000772bd */ /* 0x000fe200080e0000 */
[----:B------:R-:W2:Y:S01]  /*3b80*/  REDUX UR5, R4 ;  /* 0x00000000040573c4 */ /* 0x000ea20000000000 */
[----:B------:R-:W-:-:S06]  /*3b90*/  IMAD.U32 R0, RZ, RZ, UR8 ;  /* 0x00000008ff007e24 */ /* 0x000fcc000f8e00ff */
[----:B------:R4:W-:Y:S01]  /*3ba0*/  UTCATOMSWS.AND URZ, UR8 ;  /* 0x0000000800ff79e3 */ /* 0x0009e20008000000 */
[----:B------:R-:W3:Y:S01]  /*3bb0*/  REDUX UR6, R0 ;  /* 0x00000000000673c4 */ /* 0x000ee20000000000 */
[----:B-1----:R-:W-:Y:S01]  /*3bc0*/  ISETP.EQ.U32.AND P0, PT, R2, UR7, PT ;  /* 0x0000000702007c0c */ /* 0x002fe2000bf02070 */
[----:B--2---:R-:W-:Y:S01]  /*3bd0*/  IMAD.U32 R2, RZ, RZ, UR5 ;  /* 0x00000005ff027e24 */ /* 0x004fe2000f8e00ff */
[----:B---3--:R-:W-:-:S11]  /*3be0*/  MOV R3, UR6 ;  /* 0x0000000600037c02 */ /* 0x008fd60008000f00 */
[----:B------:R4:W-:Y:S04]  /*3bf0*/  @P0 ATOMS.AND RZ, [UR4+0x14], R3 ;  /* 0x00001403ffff098c */ /* 0x0009e8000a800004 */
[----:B------:R4:W-:Y:S01]  /*3c00*/  @P0 ATOMS.AND RZ, [UR4+0x18], R2 ;  /* 0x00001802ffff098c */ /* 0x0009e2000a800004 */
[----:B------:R-:W-:Y:S05]  /*3c10*/  BRA `(.L_x_66) ;  /* 0x0000000000147947 */ /* 0x000fea0003800000 */
.L_x_65:
[----:B------:R-:W-:Y:S02]  /*3c20*/  MOV R2, 0x3c40 ;  /* 0x00003c4000027802 */ /* 0x000fe40000000f00 */
[----:B---3-5:R-:W-:Y:S05]  /*3c30*/  CALL.REL.NOINC `($__internal_0_$__cuda_sm10x_tcgen05_guardrail_trap_col_being_dealloced_not_returned_by_alloc) ;  /* 0x0000005000e07944 */ /* 0x028fea0003c00000 */
[----:B------:R-:W-:Y:S05]  /*3c40*/  BRA `(.L_x_66) ;  /* 0x0000000000087947 */ /* 0x000fea0003800000 */
.L_x_64:
[----:B------:R-:W-:Y:S02]  /*3c50*/  MOV R2, 0x3c70 ;  /* 0x00003c7000027802 */ /* 0x000fe40000000f00 */
[----:B---3-5:R-:W-:Y:S05]  /*3c60*/  CALL.REL.NOINC `($__internal_2_$__cuda_sm10x_tcgen05_guardrail_trap_unallocated_columns_being_dealloced) ;  /* 0x0000005000ec7944 */ /* 0x028fea0003c00000 */
.L_x_66:
[----:B------:R-:W-:Y:S01]  /*3c70*/  NOP ;  /* 0x0000000000007918 */ /* 0x000fe20000000000 */
[----:B----4-:R-:W-:Y:S05]  /*3c80*/  EXIT ;  /* 0x000000000000794d */ /* 0x010fea0003800000 */
.L_x_48:
[----:B------:R-:W-:-:S09]  /*3c90*/  UISETP.NE.OR UP2, UPT, UR8, 0x3, !UP2 ;  /* 0x000000030800788c */ /* 0x000fd2000d745670 */
[----:B------:R-:W-:Y:S05]  /*3ca0*/  BRA.U UP2, `(.L_x_67) ;  /* 0x0000001102147547 */ /* 0x000fea000b800000 */
[----:B------:R-:W1:Y:S01]  /*3cb0*/  LDC R0, c[0x0][0xb30] ;  /* 0x0002cc00ff007b82 */ /* 0x000e620000000800 */
[----:B------:R-:W2:Y:S01]  /*3cc0*/  LDCU.64 UR8, c[0x0][0x888] ;  /* 0x00011100ff0877ac */ /* 0x000ea20008000a00 */
[----:B------:R-:W-:Y:S02]  /*3cd0*/  HFMA2 R25, -RZ, RZ, 0, 0 ;  /* 0x00000000ff197431 */ /* 0x000fe400000001ff */
[----:B-----5:R-:W-:Y:S01]  /*3ce0*/  IMAD.MOV.U32 R32, RZ, RZ, 0x1 ;  /* 0x00000001ff207424 */ /* 0x020fe200078e00ff */
[----:B------:R-:W-:Y:S01]  /*3cf0*/  MOV R23, 0x2000 ;  /* 0x0000200000177802 */ /* 0x000fe20000000f00 */
[----:B------:R-:W4:Y:S01]  /*3d00*/  LDCU.64 UR4, c[0x0][0x890] ;  /* 0x00011200ff0477ac */ /* 0x000f220008000a00 */
[----:B------:R-:W-:Y:S01]  /*3d10*/  IMAD.MOV.U32 R27, RZ, RZ, RZ ;  /* 0x000000ffff1b7224 */ /* 0x000fe200078e00ff */
[----:B------:R-:W3:Y:S01]  /*3d20*/  LDC R19, c[0x0][0x370] ;  /* 0x0000dc00ff137b82 */ /* 0x000ee20000000800 */
[----:B------:R-:W-:Y:S01]  /*3d30*/  UMOV UR7, 0x400 ;  /* 0x0000040000077882 */ /* 0x000fe20000000000 */
[----:B------:R-:W-:-:S02]  /*3d40*/  UPLOP3.LUT UP1, UPT, UPT, UPT, UPT, 0x40, 0x4 ;  /* 0x000000000004789c */ /* 0x000fc40003f2e870 */
[----:B------:R-:W-:-:S04]  /*3d50*/  ULEA UR7, UR37, UR7, 0x18 ;  /* 0x0000000725077291 */ /* 0x000fc8000f8ec0ff */
[----:B------:R-:W3:Y:S01]  /*3d60*/  LDC R2, c[0x0][0xb0c] ;  /* 0x0002c300ff027b82 */ /* 0x000ee20000000800 */
[----:B------:R-:W-:Y:S02]  /*3d70*/  UIADD3 UR13, UPT, UPT, UR7, 0x58, URZ ;  /* 0x00000058070d7890 */ /* 0x000fe4000fffe0ff */
[----:B--2---:R-:W-:Y:S02]  /*3d80*/  UISETP.NE.U32.AND UP2, UPT, UR8, URZ, UPT ;  /* 0x000000ff0800728c */ /* 0x004fe4000bf45070 */
[----:B------:R-:W-:Y:S02]  /*3d90*/  UIADD3 UR33, UPT, UPT, UR7, 0x40, URZ ;  /* 0x0000004007217890 */ /* 0x000fe4000fffe0ff */
[----:B----4-:R-:W-:Y:S01]  /*3da0*/  UISETP.NE.U32.AND UP3, UPT, UR4, URZ, UPT ;  /* 0x000000ff0400728c */ /* 0x010fe2000bf65070 */
[----:B------:R-:W2:Y:S01]  /*3db0*/  LDC R18, c[0x0][0xb20] ;  /* 0x0002c800ff127b82 */ /* 0x000ea20000000800 */
[----:B-1----:R-:W-:Y:S01]  /*3dc0*/  ISETP.NE.AND P1, PT, R0, 0x1, PT ;  /* 0x000000010000780c */ /* 0x002fe20003f25270 */
[----:B------:R-:W-:-:S02]  /*3dd0*/  UISETP.NE.AND.EX UP2, UPT, UR9, URZ, UPT, UP2 ;  /* 0x000000ff0900728c */ /* 0x000fc4000bf45320 */
[----:B------:R-:W-:Y:S02]  /*3de0*/  UIADD3 UR25, UPT, UPT, UR7, 0x48, URZ ;  /* 0x0000004807197890 */ /* 0x000fe4000fffe0ff */
[----:B------:R-:W-:Y:S02]  /*3df0*/  UIADD3 UR17, UPT, UPT, UR7, 0x50, URZ ;  /* 0x0000005007117890 */ /* 0x000fe4000fffe0ff */
[----:B------:R-:W1:Y:S01]  /*3e00*/  LDC.64 R36, c[0x0][0x348] ;  /* 0x0000d200ff247b82 */ /* 0x000e620000000a00 */
[----:B------:R-:W-:Y:S02]  /*3e10*/  UPRMT UR13, UR37, 0x654, UR13 ;  /* 0x00000654250d7896 */ /* 0x000fe4000800000d */
[----:B------:R-:W-:-:S05]  /*3e20*/  UISETP.NE.AND.EX UP3, UPT, UR5, URZ, UPT, UP3 ;  /* 0x000000ff0500728c */ /* 0x000fca000bf65330 */
[----:B------:R-:W4:Y:S08]  /*3e30*/  LDC.64 R16, c[0x0][0xb10] ;  /* 0x0002c400ff107b82 */ /* 0x000f300000000a00 */
[----:B------:R-:W1:Y:S08]  /*3e40*/  LDC.64 R6, c[0x0][0xb18] ;  /* 0x0002c600ff067b82 */ /* 0x000e700000000a00 */
[----:B------:R-:W1:Y:S08]  /*3e50*/  LDC.64 R4, c[0x0][0xb28] ;  /* 0x0002ca00ff047b82 */ /* 0x000e700000000a00 */
[----:B--23--:R-:W1:Y:S02]  /*3e60*/  LDC R22, c[0x0][0x374] ;  /* 0x0000dd00ff167b82 */ /* 0x00ce640000000800 */
.L_x_78:
[----:B------:R-:W-:Y:S02]  /*3e70*/  LEA R0, R27, UR7, 0x3 ;  /* 0x000000071b007c11 */ /* 0x000fe4000f8e18ff */
[----:B------:R-:W-:Y:S02]  /*3e80*/  SHF.L.U32 R3, R25, 0x1f, RZ ;  /* 0x0000001f19037819 */ /* 0x000fe400000006ff */
[----:B------:R-:W-:Y:S02]  /*3e90*/  LEA R28, R27, UR7, 0x4 ;  /* 0x000000071b1c7c11 */ /* 0x000fe4000f8e20ff */
[----:B--2---:R-:W2:Y:S02]  /*3ea0*/  SYNCS.PHASECHK.TRANS64.TRYWAIT P0, [R0+URZ+0x90], R3 ;  /* 0x00009003000075a7 */ /* 0x004ea400080011ff */
[----:B--2---:R-:W-:Y:S05]  /*3eb0*/  @!P0 BRA `(.L_x_68) ;  /* 0x0000004800f08947 */ /* 0x004fea0003800000 */
.L_x_158:
[----:B------:R-:W-:Y:S01]  /*3ec0*/  ISETP.GE.AND P0, PT, R26, 0x1, PT ;  /* 0x000000011a00780c */ /* 0x000fe20003f06270 */
[----:B------:R-:W3:Y:S01]  /*3ed0*/  LDS.128 R28, [R28+0x120] ;  /* 0x000120001c1c7984 */ /* 0x000ee20000000c00 */
[----:B--2---:R-:W-:Y:S01]  /*3ee0*/  VIADD R0, R0, 0xa0 ;  /* 0x000000a000007836 */ /* 0x004fe20000000000 */
[----:B------:R-:W-:Y:S01]  /*3ef0*/  @!PT LDS RZ, [RZ] ;  /* 0x00000000fffff984 */ /* 0x000fe20000000800 */
[----:B------:R-:W-:Y:S01]  /*3f00*/  @!PT LDS RZ, [RZ] ;  /* 0x00000000fffff984 */ /* 0x000fe20000000800 */
[----:B------:R-:W-:Y:S01]  /*3f10*/  @!PT LDS RZ, [RZ] ;  /* 0x00000000fffff984 */ /* 0x000fe20000000800 */
[----:B------:R-:W-:Y:S01]  /*3f20*/  @!PT LDS RZ, [RZ] ;  /* 0x00000000fffff984 */ /* 0x000fe20000000800 */
[----:B------:R2:W-:Y:S06]  /*3f30*/  MEMBAR.ALL.CTA ;  /* 0x0000000000007992 */ /* 0x0005ec0000008000 */
[----:B--2---:R-:W2:Y:S01]  /*3f40*/  FENCE.VIEW.ASYNC.S ;  /* 0x00000000000073c6 */ /* 0x004ea20000000000 */
[----:B------:R-:W-:Y:S04]  /*3f50*/  PRMT R0, RZ, 0x654, R0 ;  /* 0x00000654ff007816 */ /* 0x000fe80000000000 */
[----:B--2---:R2:W-:Y:S01]  /*3f60*/  SYNCS.ARRIVE.TRANS64.RED.A1T0 RZ, [R0+URZ], RZ ;  /* 0x000000ff00ff79a7 */ /* 0x0045e200081004ff */
[----:B---3--:R-:W-:Y:S11]  /*3f70*/  LOP3.LUT P3, RZ, R30, 0x1, RZ, 0xc0, !PT ;  /* 0x000000011eff7812 */ /* 0x008ff6000786c0ff */
[----:B------:R-:W-:Y:S02]  /*3f80*/  @!UPT UIADD3 URZ, UPT, UPT, URZ, URZ, URZ ;  /* 0x000000fffffff290 */ /* 0x000fe4000fffe0ff */
[----:B------:R-:W-:Y:S02]  /*3f90*/  @P3 MOV R13, R28 ;  /* 0x0000001c000d3202 */ /* 0x000fe40000000f00 */
[----:B------:R-:W-:Y:S01]  /*3fa0*/  @P3 LOP3.LUT R8, R29, 0xffff, RZ, 0xc0, !PT ;  /* 0x0000ffff1d083812 */ /* 0x000fe200078ec0ff */
[----:B--2---:R-:W-:Y:S06]  /*3fb0*/  @!P0 BRA `(.L_x_69) ;  /* 0x0000000000a48947 */ /* 0x004fec0003800000 */
[----:B-1----:R-:W-:Y:S01]  /*3fc0*/  IMAD.HI.U32 R33, R22, R7, RZ ;  /* 0x0000000716217227 */ /* 0x002fe200078e00ff */
[----:B------:R-:W-:Y:S02]  /*3fd0*/  ISETP.NE.AND P0, PT, R6, 0x1, PT ;  /* 0x000000010600780c */ /* 0x000fe40003f05270 */
[----:B------:R-:W-:Y:S01]  /*3fe0*/  ISETP.NE.AND P2, PT, R26, 0x1, PT ;  /* 0x000000011a00780c */ /* 0x000fe20003f45270 */
[----:B----4-:R-:W-:Y:S01]  /*3ff0*/  IMAD.HI.U32 R34, R19, R16, RZ ;  /* 0x0000001013227227 */ /* 0x010fe200078e00ff */
[----:B------:R-:W-:Y:S02]  /*4000*/  SHF.R.U32.HI R33, RZ, R18, R33 ;  /* 0x00000012ff217219 */ /* 0x000fe40000011621 */
[----:B------:R-:W-:Y:S01]  /*4010*/  ISETP.NE.AND P4, PT, R2, 0x1, PT ;  /* 0x000000010200780c */ /* 0x000fe20003f85270 */
[----:B------:R-:W-:Y:S01]  /*4020*/  IMAD.HI.U32 R38, R13, R16, RZ ;  /* 0x000000100d267227 */ /* 0x000fe200078e00ff */
[----:B------:R-:W-:Y:S02]  /*4030*/  SHF.R.U32.HI R34, RZ, R17, R34 ;  /* 0x00000011ff227219 */ /* 0x000fe40000011622 */
[----:B------:R-:W-:Y:S01]  /*4040*/  SEL R3, R22, R33, !P0 ;  /* 0x0000002116037207 */ /* 0x000fe20004000000 */
[C---:B------:R-:W-:Y:S01]  /*4050*/  IMAD.HI.U32 R33, R8.reuse, R7, RZ ;  /* 0x0000000708217227 */ /* 0x040fe200078e00ff */
[----:B------:R-:W-:Y:S02]  /*4060*/  SEL R11, R19, R34, !P4 ;  /* 0x00000022130b7207 */ /* 0x000fe40006000000 */
[----:B------:R-:W-:Y:S01]  /*4070*/  SHF.R.U32.HI R38, RZ, R17, R38 ;  /* 0x00000011ff267219 */ /* 0x000fe20000011626 */
[----:B------:R-:W-:Y:S01]  /*4080*/  IMAD.HI.U32 R40, R3, R4, RZ ;  /* 0x0000000403287227 */ /* 0x000fe200078e00ff */
[----:B------:R-:W-:Y:S03]  /*4090*/  SHF.R.U32.HI R33, RZ, R18, R33 ;  /* 0x00000012ff217219 */ /* 0x000fe60000011621 */
[----:B------:R-:W-:Y:S01]  /*40a0*/  IMAD.HI.U32 R34, R11, R4, RZ ;  /* 0x000000040b227227 */ /* 0x000fe200078e00ff */
[----:B------:R-:W-:Y:S02]  /*40b0*/  @P2 SHF.R.U32.HI R3, RZ, R5, R40 ;  /* 0x00000005ff032219 */ /* 0x000fe40000011628 */
[----:B------:R-:W-:Y:S02]  /*40c0*/  SEL R9, R8, R33, !P0 ;  /* 0x0000002108097207 */ /* 0x000fe40004000000 */
[----:B------:R-:W-:Y:S01]  /*40d0*/  @P2 SHF.R.U32.HI R11, RZ, R5, R34 ;  /* 0x00000005ff0b2219 */ /* 0x000fe20000011622 */
[C---:B------:R-:W-:Y:S01]  /*40e0*/  IMAD R10, R26.reuse, R3, RZ ;  /* 0x000000031a0a7224 */ /* 0x040fe200078e02ff */
[----:B------:R-:W-:Y:S01]  /*40f0*/  SEL R3, R13, R38, !P4 ;  /* 0x000000260d037207 */ /* 0x000fe20006000000 */
[C---:B------:R-:W-:Y:S03]  /*4100*/  IMAD.HI.U32 R14, R9.reuse, R4, RZ ;  /* 0x00000004090e7227 */ /* 0x040fe600078e00ff */
[----:B------:R-:W-:Y:S01]  /*4110*/  ISETP.GE.AND P0, PT, R9, R10, PT ;  /* 0x0000000a0900720c */ /* 0x000fe20003f06270 */
[C---:B------:R-:W-:Y:S01]  /*4120*/  IMAD R12, R26.reuse, R11, RZ ;  /* 0x0000000b1a0c7224 */ /* 0x040fe200078e02ff */
[-C--:B------:R-:W-:Y:S04]  /*4130*/  SHF.R.U32.HI R14, RZ, R5.reuse, R14 ;  /* 0x00000005ff0e7219 */ /* 0x080fe8000001160e */
[----:B------:R-:W-:Y:S02]  /*4140*/  ISETP.GE.OR P0, PT, R3, R12, P0 ;  /* 0x0000000c0300720c */ /* 0x000fe40000706670 */
[----:B------:R-:W-:Y:S05]  /*4150*/  SEL R15, R9, R14, !P2 ;  /* 0x0000000e090f7207 */ /* 0x000fea0005000000 */
[----:B------:R-:W-:Y:S04]  /*4160*/  IMAD.MOV R14, RZ, RZ, -R15 ;  /* 0x000000ffff0e7224 */ /* 0x000fe800078e0a0f */
[----:B------:R-:W-:Y:S02]  /*4170*/  IMAD R14, R26, R14, R9 ;  /* 0x0000000e1a0e7224 */ /* 0x000fe400078e0209 */
[C---:B------:R-:W-:Y:S05]  /*4180*/  @!P0 IMAD.HI.U32 R10, R3.reuse, R4, RZ ;  /* 0x00000004030a8227 */ /* 0x040fea00078e00ff */
[----:B------:R-:W-:Y:S04]  /*4190*/  @!P0 SHF.R.U32.HI R10, RZ, R5, R10 ;  /* 0x00000005ff0a8219 */ /* 0x000fe8000001160a */
[----:B------:R-:W-:Y:S01]  /*41a0*/  @!P0 SEL R0, R3, R10, !P2 ;  /* 0x0000000a03008207 */ /* 0x000fe20005000000 */
[----:B------:R-:W-:Y:S03]  /*41b0*/  IMAD.MOV R10, RZ, RZ, -R3 ;  /* 0x000000ffff0a7224 */ /* 0x000fe600078e0a03 */
[----:B------:R-:W-:Y:S01]  /*41c0*/  @!P0 IADD3 R15, PT, PT, R15, -R0, RZ ;  /* 0x800000000f0f8210 */ /* 0x000fe20007ffe0ff */
[----:B------:R-:W-:Y:S01]  /*41d0*/  @!P0 IMAD R0, R11, R14, R0 ;  /* 0x0000000e0b008224 */ /* 0x000fe200078e0200 */
[----:B------:R-:W-:Y:S01]  /*41e0*/  IADD3 R11, PT, PT, -R9, RZ, RZ ;  /* 0x000000ff090b7210 */ /* 0x000fe20007ffe1ff */
[----:B------:R-:W-:Y:S02]  /*41f0*/  IMAD R13, R2, R10, R13 ;  /* 0x0000000a020d7224 */ /* 0x000fe400078e020d */
[----:B------:R-:W-:Y:S02]  /*4200*/  @!P0 IMAD R9, R15, R26, R3 ;  /* 0x0000001a0f098224 */ /* 0x000fe400078e0203 */
[----:B------:R-:W-:Y:S02]  /*4210*/  @!P0 IMAD.MOV.U32 R3, RZ, RZ, R0 ;  /* 0x000000ffff038224 */ /* 0x000fe400078e0000 */
[----:B------:R-:W-:Y:S02]  /*4220*/  IMAD R8, R6, R11, R8 ;  /* 0x0000000b06087224 */ /* 0x000fe400078e0208 */
[----:B------:R-:W-:Y:S02]  /*4230*/  IMAD R13, R3, R2, R13 ;  /* 0x00000002030d7224 */ /* 0x000fe400078e020d */
[----:B------:R-:W-:Y:S02]  /*4240*/  IMAD R8, R9, R6, R8 ;  /* 0x0000000609087224 */ /* 0x000fe400078e0208 */
.L_x_69:
[----:B------:R-:W-:Y:S05]  /*4250*/  BRA.U UP1, `(.L_x_70) ;  /* 0x0000000101107547 */ /* 0x000fea000b800000 */
[----:B------:R-:W-:Y:S04]  /*4260*/  MOV R0, UR6 ;  /* 0x0000000600007c02 */ /* 0x000fe80008000f00 */
[----:B------:R-:W-:Y:S04]  /*4270*/  SHF.L.U32 R3, R0, 0x1f, RZ ;  /* 0x0000001f00037819 */ /* 0x000fe800000006ff */
[----:B------:R-:W2:Y:S02]  /*4280*/  SYNCS.PHASECHK.TRANS64.TRYWAIT P0, [UR7+0x88], R3 ;  /* 0x00008803ff0075a7 */ /* 0x000ea40008001107 */
[----:B--2---:R-:W-:Y:S05]  /*4290*/  @!P0 BRA `(.L_x_71) ;  /* 0x00000048000c8947 */ /* 0x004fea0003800000 */
.L_x_70:
[----:B------:R-:W-:Y:S02]  /*42a0*/  R2UR UR35, R21 ;  /* 0x00000000152372ca */ /* 0x000fe400000e0000 */
[----:B------:R-:W-:Y:S02]  /*42b0*/  R2UR UR34, R20 ;  /* 0x00000000142272ca */ /* 0x000fe400000e0000 */
[----:B------:R-:W-:Y:S02]  /*42c0*/  ISETP.NE.U32.AND P2, PT, RZ, UR4, PT ;  /* 0x00000004ff007c0c */ /* 0x000fe4000bf45070 */
[----:B------:R-:W-:Y:S02]  /*42d0*/  SHF.L.U32 R12, R32, 0x1f, RZ ;  /* 0x0000001f200c7819 */ /* 0x000fe400000006ff */
[----:B------:R-:W-:Y:S05]  /*42e0*/  ISETP.NE.AND.EX P2, PT, RZ, UR5, PT, P2 ;  /* 0x00000005ff007c0c */ /* 0x000fea000bf45320 */
[----:B------:R-:W-:Y:S02]  /*42f0*/  USHF.L.U32 UR35, UR35, 0x7, URZ ;  /* 0x0000000723237899 */ /* 0x000fe400080006ff */
[----:B------:R-:W-:Y:S01]  /*4300*/  USHF.L.U32 UR34, UR34, 0x6, URZ ;  /* 0x0000000622227899 */ /* 0x000fe200080006ff */
[----:B------:R-:W-:Y:S11]  /*4310*/  BRA.U !UP3, `(.L_x_72) ;  /* 0x000000010b347547 */ /* 0x000ff6000b800000 */
[----:B------:R-:W-:Y:S01]  /*4320*/  UPLOP3.LUT UP0, UPT, UPT, UPT, UP2, 0x80, 0x8 ;  /* 0x000000000008789c */ /* 0x000fe20003f0f020 */
[----:B--2---:R-:W-:Y:S02]  /*4330*/  HFMA2 R0, -RZ, RZ, 0, 5.9604644775390625e-08 ;  /* 0x00000001ff007431 */ /* 0x004fe400000001ff */
[----:B------:R-:W-:Y:S03]  /*4340*/  IMAD.MOV.U32 R67, RZ, RZ, 0x1 ;  /* 0x00000001ff437424 */ /* 0x000fe600078e00ff */
[----:B------:R-:W-:Y:S05]  /*4350*/  PLOP3.LUT P0, PT, PT, PT, UP0, 0x80, 0x8 ;  /* 0x000000000008781c */ /* 0x000fea0003f0f008 */
[----:B------:R-:W2:Y:S01]  /*4360*/  @UP0 LDCU.64 UR10, c[0x0][0x888] ;  /* 0x00011100ff0a07ac */ /* 0x000ea20008000a00 */
[----:B------:R-:W-:Y:S07]  /*4370*/  @UP0 UIMAD UR8, UR36, UR4, URZ ;  /* 0x00000004240802a4 */ /* 0x000fee000f8e02ff */
[----:B------:R-:W-:Y:S01]  /*4380*/  @!P0 PRMT R67, R0, 0x7610, R67 ;  /* 0x0000761000438816 */ /* 0x000fe20000000043 */
[----:B--2---:R-:W-:Y:S03]  /*4390*/  @UP0 UIMAD.WIDE UR10, UR8, 0x4, UR10 ;  /* 0x00000004080a08a5 */ /* 0x004fe6000f8e020a */
[----:B------:R-:W2:Y:S03]  /*43a0*/  @!UP0 LDCU UR8, c[0x0][0x880] ;  /* 0x00011000ff0887ac */ /* 0x000ea60008000800 */
[----:B------:R-:W-:Y:S01]  /*43b0*/  IMAD.U32 R10, RZ, RZ, UR10 ;  /* 0x0000000aff0a7e24 */ /* 0x000fe2000f8e00ff */
[----:B------:R-:W-:Y:S05]  /*43c0*/  MOV R11, UR11 ;  /* 0x0000000b000b7c02 */ /* 0x000fea0008000f00 */
[----:B------:R3:W5:Y:S02]  /*43d0*/  @P0 LDG.E R35, desc[UR46][R10.64] ;  /* 0x0000002e0a230981 */ /* 0x000764000c1e1900 */
[----:B--23--:R-:W-:Y:S07]  /*43e0*/  @!P0 IMAD.U32 R35, RZ, RZ, UR8 ;  /* 0x00000008ff238e24 */ /* 0x00cfee000f8e00ff */
.L_x_72:
[----:B-----5:R-:W-:Y:S01]  /*43f0*/  @!P2 FSETP.EQ.AND P0, PT, R35, RZ, PT ;  /* 0x000000ff2300a20b */ /* 0x020fe20003f02000 */
[----:B------:R-:W-:Y:S01]  /*4400*/  @!UPT UIADD3 URZ, UPT, UPT, URZ, URZ, URZ ;  /* 0x000000fffffff290 */ /* 0x000fe2000fffe0ff */
[----:B------:R-:W-:Y:S11]  /*4410*/  @!P2 BRA `(.L_x_73) ;  /* 0x000000000014a947 */ /* 0x000ff60003800000 */
[----:B------:R-:W-:Y:S02]  /*4420*/  LOP3.LUT P2, RZ, R67, 0xff, RZ, 0xc0, !PT ;  /* 0x000000ff43ff7812 */ /* 0x000fe4000784c0ff */
[----:B------:R-:W-:Y:S04]  /*4430*/  PLOP3.LUT P0, PT, PT, PT, UP0, 0x80, 0x8 ;  /* 0x000000000008781c */ /* 0x000fe80003f0f008 */
[----:B------:R-:W-:Y:S07]  /*4440*/  PLOP3.LUT P0, PT, P0, PT, PT, 0x8, 0x80 ;  /* 0x000000000080781c */ /* 0x000fee000070e170 */
[----:B------:R-:W-:Y:S11]  /*4450*/  @P2 FSETP.EQ.AND P0, PT, R35, RZ, PT ;  /* 0x000000ff2300220b */ /* 0x000ff60003f02000 */
[----:B------:R-:W-:Y:S02]  /*4460*/  @!UPT UIADD3 URZ, UPT, UPT, URZ, URZ, URZ ;  /* 0x000000fffffff290 */ /* 0x000fe4000fffe0ff */
.L_x_73:
[----:B------:R-:W3:Y:S01]  /*4470*/  SYNCS.PHASECHK.TRANS64.TRYWAIT P2, [UR7+0x60], R12 ;  /* 0x0000600cff0075a7 */ /* 0x000ee20008041107 */
[----:B------:R-:W-:Y:S04]  /*4480*/  ELECT P4, URZ, PT ;  /* 0x0000000000ff782f */ /* 0x000fe80003880000 */
[----:B------:R-:W-:Y:S11]  /*4490*/  PLOP3.LUT P4, PT, P0, P4, PT, 0xf2, 0x2f ;  /* 0x00000000002f781c */ /* 0x000ff60000789e72 */
[----:B------:R-:W-:Y:S02]  /*44a0*/  @!UPT UIADD3 URZ, UPT, UPT, URZ, URZ, URZ ;  /* 0x000000fffffff290 */ /* 0x000fe4000fffe0ff */
[----:B-1----:R-:W-:Y:S05]  /*44b0*/  @!P4 IADD3 R9, P0, PT, R36, 0x580, RZ ;  /* 0x000005802409c810 */ /* 0x002fea0007f1e0ff */
[----:B--2---:R-:W-:Y:S01]  /*44c0*/  @!P4 IMAD.X R0, RZ, RZ, R37, P0 ;  /* 0x000000ffff00c224 */ /* 0x004fe200000e0625 */
[----:B---3--:R-:W-:Y:S07]  /*44d0*/  @!P2 BRA `(.L_x_74) ;  /* 0x000000440094a947 */ /* 0x008fee0003800000 */
.L_x_161:
[----:B------:R-:W-:Y:S01]  /*44e0*/  @!P4 R2UR UR8, R0 ;  /* 0x000000000008c2ca */ /* 0x000fe200000e0000 */
[----:B------:R-:W-:Y:S01]  /*44f0*/  VOTEU.ALL UP1, P4 ;  /* 0x0000000000ff7886 */ /* 0x000fe20002020000 */
[----:B------:R-:W-:Y:S01]  /*4500*/  @!P4 R2UR UR9, R9 ;  /* 0x000000000909c2ca */ /* 0x000fe200000e0000 */
[----:B------:R-:W-:Y:S01]  /*4510*/  @!P4 IMAD.MOV.U32 R0, RZ, RZ, 0x2000 ;  /* 0x00002000ff00c424 */ /* 0x000fe200078e00ff */
[----:B------:R-:W-:Y:S01]  /*4520*/  UMOV UR10, 0x0 ;  /* 0x00000000000a7882 */ /* 0x000fe20000000000 */
[----:B------:R-:W-:Y:S01]  /*4530*/  UMOV UR11, 0x10000000 ;  /* 0x10000000000b7882 */ /* 0x000fe20000000000 */
[----:B------:R-:W-:Y:S01]  /*4540*/  @!UP1 UIADD3 UR32, UPT, UPT, UR7, 0x200, URZ ;  /* 0x0000020007209890 */ /* 0x000fe2000fffe0ff */
[----:B------:R-:W-:Y:S01]  /*4550*/  @!P4 IADD3 R9, P0, PT, R36, 0x580, RZ ;  /* 0x000005802409c810 */ /* 0x000fe20007f1e0ff */
[----:B------:R-:W-:Y:S05]  /*4560*/  VOTEU.ALL UP1, P4 ;  /* 0x0000000000ff7886 */ /* 0x000fea0002020000 */
[----:B------:R-:W-:Y:S01]  /*4570*/  IMAD.U32 R11, RZ, RZ, UR8 ;  /* 0x00000008ff0b7e24 */ /* 0x000fe2000f8e00ff */
[----:B------:R-:W-:Y:S01]  /*4580*/  UPRMT UR8, UR37, 0x654, UR33 ;  /* 0x0000065425087896 */ /* 0x000fe20008000021 */
[----:B------:R-:W-:Y:S03]  /*4590*/  IMAD.U32 R10, RZ, RZ, UR9 ;  /* 0x00000009ff0a7e24 */ /* 0x000fe6000f8e00ff */
[----:B------:R-:W-:Y:S02]  /*45a0*/  @!P4 R2UR UR15, R11 ;  /* 0x000000000b0fc2ca */ /* 0x000fe400000e0000 */
[----:B------:R-:W-:Y:S11]  /*45b0*/  @!P4 R2UR UR14, R10 ;  /* 0x000000000a0ec2ca */ /* 0x000ff600000e0000 */
[----:B------:R-:W-:Y:S02]  /*45c0*/  @!UPT UIADD3 URZ, UPT, UPT, URZ, URZ, URZ ;  /* 0x000000fffffff290 */ /* 0x000fe4000fffe0ff */
[----:B------:R2:W-:Y:S01]  /*45d0*/  @!UP1 UTMALDG.3D [UR32], [UR14], desc[UR10] ;  /* 0x00000a200e0095b4 */ /* 0x0005e20008011000 */
[----:B------:R3:W-:Y:S01]  /*45e0*/  @!P4 SYNCS.ARRIVE.TRANS64.RED.A0TR RZ, [UR7+0x40], R0 ;  /* 0x00004000ffffc9a7 */ /* 0x0007e20008300407 */
[----:B------:R-:W-:Y:S01]  /*45f0*/  SYNCS.ARRIVE.TRANS64.RED.A1T0 RZ, [UR8], RZ ;  /* 0x000000ffffff79a7 */ /* 0x000fe20008100408 */
[----:B---3--:R-:W-:Y:S01]  /*4600*/  @!P4 IMAD.X R0, RZ, RZ, R37, P0 ;  /* 0x000000ffff00c224 */ /* 0x008fe200000e0625 */
[----:B------:R-:W3:Y:S02]  /*4610*/  SYNCS.PHASECHK.TRANS64.TRYWAIT P2, [UR7+0x68], R12 ;  /* 0x0000680cff0075a7 */ /* 0x000ee40008041107 */
[----:B--23--:R-:W-:Y:S05]  /*4620*/  @!P2 BRA `(.L_x_75) ;  /* 0x000000440058a947 */ /* 0x00cfea0003800000 */
.L_x_163:
        /* <DEDUP_REMOVED lines=8> */
[----:B------:R-:W-:Y:S01]  /*46b0*/  @!UP1 UIADD3 UR24, UPT, UPT, UR7, 0x2200, URZ ;  /* 0x0000220007189890 */ /* 0x000fe2000fffe0ff */
[----:B------:R-:W-:Y:S01]  /*46c0*/  VOTEU.ALL UP1, P4 ;  /* 0x0000000000ff7886 */ /* 0x000fe20002020000 */
[----:B------:R-:W-:Y:S01]  /*46d0*/  UMOV UR27, UR35 ;  /* 0x00000023001b7c82 */ /* 0x000fe20008000000 */
[----:B------:R-:W-:Y:S02]  /*46e0*/  UMOV UR28, UR36 ;  /* 0x00000024001c7c82 */ /* 0x000fe40008000000 */
[----:B------:R-:W-:Y:S01]  /*46f0*/  IMAD.U32 R11, RZ, RZ, UR8 ;  /* 0x00000008ff0b7e24 */ /* 0x000fe2000f8e00ff */
[----:B------:R-:W-:Y:S01]  /*4700*/  UPRMT UR8, UR37, 0x654, UR25 ;  /* 0x0000065425087896 */ /* 0x000fe20008000019 */
[----:B------:R-:W-:Y:S02]  /*4710*/  IMAD.U32 R10, RZ, RZ, UR9 ;  /* 0x00000009ff0a7e24 */ /* 0x000fe4000f8e00ff */
[----:B------:R-:W-:Y:S01]  /*4720*/  @!P4 IMAD.X R20, RZ, RZ, R37, P0 ;  /* 0x000000ffff14c224 */ /* 0x000fe200000e0625 */
[----:B------:R-:W-:Y:S02]  /*4730*/  @!P4 R2UR UR15, R11 ;  /* 0x000000000b0fc2ca */ /* 0x000fe400000e0000 */
[----:B------:R-:W-:Y:S11]  /*4740*/  @!P4 R2UR UR14, R10 ;  /* 0x000000000a0ec2ca */ /* 0x000ff600000e0000 */
[----:B------:R-:W-:Y:S02]  /*4750*/  @!UPT UIADD3 URZ, UPT, UPT, URZ, URZ, URZ ;  /* 0x000000fffffff290 */ /* 0x000fe4000fffe0ff */
[----:B------:R2:W-:Y:S01]  /*4760*/  @!UP1 UTMALDG.3D [UR24], [UR14], desc[UR10] ;  /* 0x00000a180e0095b4 */ /* 0x0005e20008011000 */
[----:B------:R2:W-:Y:S01]  /*4770*/  @!P4 SYNCS.ARRIVE.TRANS64.RED.A0TR RZ, [UR7+0x48], R0 ;  /* 0x00004800ffffc9a7 */ /* 0x0005e20008300407 */
[----:B------:R-:W-:Y:S01]  /*4780*/  SYNCS.ARRIVE.TRANS64.RED.A1T0 RZ, [UR8], RZ ;  /* 0x000000ffffff79a7 */ /* 0x000fe20008100408 */
[----:B------:R-:W3:Y:S02]  /*4790*/  SYNCS.PHASECHK.TRANS64.TRYWAIT P2, [UR7+0x70], R12 ;  /* 0x0000700cff0075a7 */ /* 0x000ee40008041107 */
[----:B--23--:R-:W-:Y:S05]  /*47a0*/  @!P2 BRA `(.L_x_76) ;  /* 0x000000440010a947 */ /* 0x00cfea0003800000 */
.L_x_165:
[----:B------:R-:W2:Y:S01]  /*47b0*/  LDC.64 R14, c[0x0][0xb10] ;  /* 0x0002c400ff0e7b82 */ /* 0x000ea20000000a00 */
[----:B------:R-:W-:Y:S01]  /*47c0*/  @!P4 R2UR UR8, R20 ;  /* 0x000000001408c2ca */ /* 0x000fe200000e0000 */
[----:B------:R-:W-:Y:S01]  /*47d0*/  VOTEU.ALL UP1, P4 ;  /* 0x0000000000ff7886 */ /* 0x000fe20002020000 */
[----:B------:R-:W-:Y:S01]  /*47e0*/  @!P4 R2UR UR9, R21 ;  /* 0x000000001509c2ca */ /* 0x000fe200000e0000 */
[----:B------:R-:W-:Y:S01]  /*47f0*/  UMOV UR10, 0x0 ;  /* 0x00000000000a7882 */ /* 0x000fe20000000000 */
[----:B------:R-:W-:Y:S03]  /*4800*/  UMOV UR11, 0x10000000 ;  /* 0x10000000000b7882 */ /* 0x000fe60000000000 */
[----:B------:R-:W3:Y:S01]  /*4810*/  LDC.64 R10, c[0x0][0xb18] ;  /* 0x0002c600ff0a7b82 */ /* 0x000ee20000000a00 */
[----:B------:R-:W-:Y:S01]  /*4820*/  @!UP1 UIADD3 UR18, UPT, UPT, UR34, 0x20, URZ ;  /* 0x0000002022129890 */ /* 0x000fe2000fffe0ff */
[----:B------:R-:W-:Y:S01]  /*4830*/  @P3 SHF.R.U32.HI R24, RZ, 0x10, R29 ;  /* 0x00000010ff183819 */ /* 0x000fe2000001161d */
[----:B------:R-:W-:Y:S01]  /*4840*/  @!UP1 UIADD3 UR16, UPT, UPT, UR7, 0x4200, URZ ;  /* 0x0000420007109890 */ /* 0x000fe2000fffe0ff */
[----:B------:R-:W-:Y:S01]  /*4850*/  VIADD R27, R27, 0x1 ;  /* 0x000000011b1b7836 */ /* 0x000fe20000000000 */
[----:B------:R-:W-:Y:S03]  /*4860*/  VOTEU.ALL UP1, P4 ;  /* 0x0000000000ff7886 */ /* 0x000fe60002020000 */
[----:B------:R-:W5:Y:S01]  /*4870*/  @!P1 LDC R0, c[0x0][0xb20] ;  /* 0x0002c800ff009b82 */ /* 0x000f620000000800 */
[----:B------:R-:W-:Y:S01]  /*4880*/  UMOV UR19, UR35 ;  /* 0x0000002300137c82 */ /* 0x000fe20008000000 */
[----:B------:R-:W-:Y:S01]  /*4890*/  IMAD.U32 R21, RZ, RZ, UR8 ;  /* 0x00000008ff157e24 */ /* 0x000fe2000f8e00ff */
[----:B------:R-:W-:Y:S05]  /*48a0*/  UMOV UR20, UR36 ;  /* 0x0000002400147c82 */ /* 0x000fea0008000000 */
[----:B-1----:R-:W1:Y:S01]  /*48b0*/  @!P1 LDC R3, c[0x0][0xb0c] ;  /* 0x0002c300ff039b82 */ /* 0x002e620000000800 */
[----:B------:R-:W-:Y:S01]  /*48c0*/  IMAD.U32 R20, RZ, RZ, UR9 ;  /* 0x00000009ff147e24 */ /* 0x000fe2000f8e00ff */
[----:B------:R-:W-:Y:S01]  /*48d0*/  UPRMT UR8, UR37, 0x654, UR17 ;  /* 0x0000065425087896 */ /* 0x000fe20008000011 */
[----:B------:R-:W-:Y:S03]  /*48e0*/  @!P4 R2UR UR15, R21 ;  /* 0x00000000150fc2ca */ /* 0x000fe600000e0000 */
[----:B------:R-:W-:Y:S01]  /*48f0*/  @!P4 R2UR UR14, R20 ;  /* 0x00000000140ec2ca */ /* 0x000fe200000e0000 */
[----:B------:R-:W-:Y:S11]  /*4900*/  @!P4 IMAD.MOV.U32 R20, RZ, RZ, 0x2000 ;  /* 0x00002000ff14c424 */ /* 0x000ff600078e00ff */
[----:B------:R-:W-:Y:S01]  /*4910*/  @!UPT UIADD3 URZ, UPT, UPT, URZ, URZ, URZ ;  /* 0x000000fffffff290 */ /* 0x000fe2000fffe0ff */
[----:B------:R1:W-:Y:S01]  /*4920*/  @!UP1 UTMALDG.3D [UR16], [UR14], desc[UR10] ;  /* 0x00000a100e0095b4 */ /* 0x0003e20008011000 */
[----:B------:R1:W-:Y:S02]  /*4930*/  @!P4 SYNCS.ARRIVE.TRANS64.RED.A0TR RZ, [UR7+0x50], R20 ;  /* 0x00005014ffffc9a7 */ /* 0x0003e40008300407 */
[----:B-1----:R-:W-:Y:S01]  /*4940*/  @!P1 ISETP.NE.AND P2, PT, R3, 0x1, PT ;  /* 0x000000010300980c */ /* 0x002fe20003f45270 */
[C---:B--2---:R-:W-:Y:S01]  /*4950*/  @!P1 IMAD.HI.U32 R14, R13.reuse, R14, RZ ;  /* 0x0000000e0d0e9227 */ /* 0x044fe200078e00ff */
[----:B---3--:R-:W-:Y:S03]  /*4960*/  @!P1 ISETP.NE.AND P0, PT, R10, 0x1, PT ;  /* 0x000000010a00980c */ /* 0x008fe60003f05270 */
[C---:B------:R-:W-:Y:S01]  /*4970*/  @!P1 IMAD.HI.U32 R11, R8.reuse, R11, RZ ;  /* 0x0000000b080b9227 */ /* 0x040fe200078e00ff */
[----:B------:R-:W-:Y:S04]  /*4980*/  @!P1 SHF.R.U32.HI R14, RZ, R15, R14 ;  /* 0x0000000fff0e9219 */ /* 0x000fe8000001160e */
[----:B-----5:R-:W-:Y:S01]  /*4990*/  @!P1 SHF.R.U32.HI R9, RZ, R0, R11 ;  /* 0x00000000ff099219 */ /* 0x020fe2000001160b */
[----:B------:R-:W-:Y:S01]  /*49a0*/  SYNCS.ARRIVE.TRANS64.RED.A1T0 RZ, [UR8], RZ ;  /* 0x000000ffffff79a7 */ /* 0x000fe20008100408 */
[----:B------:R-:W-:Y:S02]  /*49b0*/  @!P1 SEL R14, R13, R14, !P2 ;  /* 0x0000000e0d0e9207 */ /* 0x000fe40005000000 */
[----:B------:R-:W-:Y:S01]  /*49c0*/  @!P1 SEL R9, R8, R9, !P0 ;  /* 0x0000000908099207 */ /* 0x000fe20004000000 */
[----:B------:R-:W1:Y:S04]  /*49d0*/  SYNCS.PHASECHK.TRANS64.TRYWAIT P5, [UR7+0x78], R12 ;  /* 0x0000780cff0075a7 */ /* 0x000e6800080a1107 */
[----:B------:R-:W-:Y:S02]  /*49e0*/  @!P1 IMAD.IADD R0, R9, 0x1, -R14 ;  /* 0x0000000109009824 */ /* 0x000fe400078e0a0e */
[----:B------:R-:W-:Y:S02]  /*49f0*/  @!P1 IMAD.IADD R9, R14, 0x1, -R9 ;  /* 0x000000010e099824 */ /* 0x000fe400078e0a09 */
[----:B------:R-:W-:Y:S02]  /*4a00*/  @!P1 IMAD R13, R0, R3, R13 ;  /* 0x00000003000d9224 */ /* 0x000fe400078e020d */
[----:B------:R-:W-:Y:S01]  /*4a10*/  @!P1 IMAD R8, R9, R10, R8 ;  /* 0x0000000a09089224 */ /* 0x000fe200078e0208 */
[----:B-1----:R-:W-:Y:S06]  /*4a20*/  @!P5 BRA `(.L_x_77) ;  /* 0x000000400088d947 */ /* 0x002fec0003800000 */
.L_x_167:
[----:B-1----:R-:W-:Y:S01]  /*4a30*/  @!P4 IADD3 R3, P0, PT, R36, 0x580, RZ ;  /* 0x000005802403c810 */ /* 0x002fe20007f1e0ff */
[----:B------:R-:W-:Y:S01]  /*4a40*/  VOTEU.ALL UP1, P4 ;  /* 0x0000000000ff7886 */ /* 0x000fe20002020000 */
[----:B------:R-:W-:Y:S01]  /*4a50*/  UMOV UR18, 0x0 ;  /* 0x0000000000127882 */ /* 0x000fe20000000000 */
[----:B------:R-:W-:Y:S01]  /*4a60*/  UMOV UR19, 0x10000000 ;  /* 0x1000000000137882 */ /* 0x000fe20000000000 */
[----:B------:R-:W-:Y:S01]  /*4a70*/  @!P4 R2UR UR9, R3 ;  /* 0x000000000309c2ca */ /* 0x000fe200000e0000 */
[----:B------:R-:W-:Y:S01]  /*4a80*/  @!P4 IMAD.X R0, RZ, RZ, R37, P0 ;  /* 0x000000ffff00c224 */ /* 0x000fe200000e0625 */
[----:B------:R-:W-:Y:S01]  /*4a90*/  @!UP1 UIADD3 UR10, UPT, UPT, UR34, 0x30, URZ ;  /* 0x00000030220a9890 */ /* 0x000fe2000fffe0ff */
[----:B------:R-:W-:Y:S01]  /*4aa0*/  ISETP.NE.AND P0, PT, R27, 0x2, PT ;  /* 0x000000021b00780c */ /* 0x000fe20003f05270 */
[----:B------:R-:W-:Y:S01]  /*4ab0*/  UMOV UR11, UR35 ;  /* 0x00000023000b7c82 */ /* 0x000fe20008000000 */
[----:B------:R-:W-:Y:S01]  /*4ac0*/  UMOV UR12, UR36 ;  /* 0x00000024000c7c82 */ /* 0x000fe20008000000 */
[----:B------:R-:W-:Y:S01]  /*4ad0*/  @!P4 R2UR UR8, R0 ;  /* 0x000000000008c2ca */ /* 0x000fe200000e0000 */
[----:B------:R-:W-:Y:S01]  /*4ae0*/  IMAD.IADD R20, R8, 0x1, R66 ;  /* 0x0000000108147824 */ /* 0x000fe200078e0242 */
[----:B------:R-:W-:Y:S01]  /*4af0*/  @P3 R2UR UR36, R24 ;  /* 0x00000000182432ca */ /* 0x000fe200000e0000 */
[----:B------:R-:W-:Y:S01]  /*4b00*/  IMAD.IADD R21, R13, 0x1, R68 ;  /* 0x000000010d157824 */ /* 0x000fe200078e0244 */
[----:B------:R-:W-:Y:S02]  /*4b10*/  SEL R0, RZ, 0x1, P0 ;  /* 0x00000001ff007807 */ /* 0x000fe40000000000 */
[----:B------:R-:W-:Y:S01]  /*4b20*/  LOP3.LUT R32, R32, 0x1, RZ, 0x3c, !PT ;  /* 0x0000000120207812 */ /* 0x000fe200078e3cff */
[----:B------:R-:W-:Y:S01]  /*4b30*/  IMAD.U32 R10, RZ, RZ, UR9 ;  /* 0x00000009ff0a7e24 */ /* 0x000fe2000f8e00ff */
[----:B------:R-:W-:Y:S01]  /*4b40*/  @!UP1 UIADD3 UR9, UPT, UPT, UR7, 0x58, URZ ;  /* 0x0000005807099890 */ /* 0x000fe2000fffe0ff */
[----:B------:R-:W-:Y:S02]  /*4b50*/  LOP3.LUT R25, R25, R0, RZ, 0x3c, !PT ;  /* 0x0000000019197212 */ /* 0x000fe400078e3cff */
[----:B------:R-:W-:Y:S02]  /*4b60*/  SEL R27, R27, RZ, P0 ;  /* 0x000000ff1b1b7207 */ /* 0x000fe40000000000 */
[----:B------:R-:W-:Y:S01]  /*4b70*/  IMAD.U32 R11, RZ, RZ, UR8 ;  /* 0x00000008ff0b7e24 */ /* 0x000fe2000f8e00ff */
[----:B------:R-:W-:Y:S01]  /*4b80*/  @!P4 R2UR UR14, R10 ;  /* 0x000000000a0ec2ca */ /* 0x000fe200000e0000 */
[----:B------:R-:W-:Y:S01]  /*4b90*/  @!UP1 UIADD3 UR8, UPT, UPT, UR7, 0x6200, URZ ;  /* 0x0000620007089890 */ /* 0x000fe2000fffe0ff */
[----:B------:R-:W-:Y:S02]  /*4ba0*/  VOTEU.ALL UP1, P4 ;  /* 0x0000000000ff7886 */ /* 0x000fe40002020000 */
[----:B------:R-:W-:Y:S11]  /*4bb0*/  @!P4 R2UR UR15, R11 ;  /* 0x000000000b0fc2ca */ /* 0x000ff600000e0000 */
[----:B------:R-:W-:Y:S02]  /*4bc0*/  @!UPT UIADD3 URZ, UPT, UPT, URZ, URZ, URZ ;  /* 0x000000fffffff290 */ /* 0x000fe4000fffe0ff */
[----:B------:R2:W-:Y:S01]  /*4bd0*/  @!UP1 UTMALDG.3D [UR8], [UR14], desc[UR18] ;  /* 0x000012080e0095b4 */ /* 0x0005e20008011000 */
[----:B------:R2:W-:Y:S01]  /*4be0*/  @!P4 SYNCS.ARRIVE.TRANS64.RED.A0TR RZ, [UR7+0x58], R23 ;  /* 0x00005817ffffc9a7 */ /* 0x0005e20008300407 */
[----:B------:R-:W-:Y:S01]  /*4bf0*/  UPLOP3.LUT UP1, UPT, UPT, UPT, UPT, 0x80, 0x8 ;  /* 0x000000000008789c */ /* 0x000fe20003f2f070 */
[----:B------:R-:W-:Y:S01]  /*4c00*/  SYNCS.ARRIVE.TRANS64.RED.A1T0 RZ, [UR13], RZ ;  /* 0x000000ffffff79a7 */ /* 0x000fe2000810040d */
[----:B------:R-:W-:Y:S09]  /*4c10*/  @P3 BRA `(.L_x_78) ;  /* 0xfffffff000943947 */ /* 0x000ff2000383ffff */
[----:B------:R-:W-:-:S04]  /*4c20*/  SHF.L.U32 R3, R32, 0x1f, RZ ;  /* 0x0000001f20037819 */ /* 0x000fc800000006ff */
[----:B------:R-:W1:Y:S02]  /*4c30*/  SYNCS.PHASECHK.TRANS64.TRYWAIT P0, [UR7+0x60], R3 ;  /* 0x00006003ff0075a7 */ /* 0x000e640008001107 */
[----:B-1----:R-:W-:Y:S05]  /*4c40*/  @!P0 BRA `(.L_x_79) ;  /* 0x0000004000188947 */ /* 0x002fea0003800000 */
.L_x_169:
[----:B------:R-:W3:Y:S02]  /*4c50*/  SYNCS.PHASECHK.TRANS64.TRYWAIT P0, [UR7+0x68], R3 ;  /* 0x00006803ff0075a7 */ /* 0x000ee40008001107 */
[----:B---3--:R-:W-:Y:S05]  /*4c60*/  @!P0 BRA `(.L_x_80) ;  /* 0x0000004000288947 */ /* 0x008fea0003800000 */
.L_x_171:
[----:B------:R-:W3:Y:S02]  /*4c70*/  SYNCS.PHASECHK.TRANS64.TRYWAIT P0, [UR7+0x70], R3 ;  /* 0x00007003ff0075a7 */ /* 0x000ee40008001107 */
[----:B---3--:R-:W-:Y:S05]  /*4c80*/  @!P0 BRA `(.L_x_81) ;  /* 0x0000004000388947 */ /* 0x008fea0003800000 */
.L_x_173:
[----:B-1----:R-:W-:-:S07]  /*4c90*/  MOV R0, UR7 ;  /* 0x0000000700007c02 */ /* 0x002fce0008000f00 */
.L_x_82:
[----:B-1----:R-:W-:-:S04]  /*4ca0*/  SHF.L.U32 R3, R32, 0x1f, RZ ;  /* 0x0000001f20037819 */ /* 0x002fc800000006ff */
[----:B------:R1:W3:Y:S03]  /*4cb0*/  SYNCS.PHASECHK.TRANS64.TRYWAIT P0, [R0+URZ+0x78], R3 ;  /* 0x00007803000075a7 */ /* 0x0002e600080011ff */
[----:B---3--:R-:W-:Y:S05]  /*4cc0*/  @!P0 NANOSLEEP.SYNCS 0x989680 ;  /* 0x009896800000895d */ /* 0x008fea0003900000 */
[----:B------:R-:W3:Y:S02]  /*4cd0*/  @!P0 SYNCS.PHASECHK.TRANS64 P0, [R0+URZ+0x78], R3 ;  /* 0x00007803000085a7 */ /* 0x000ee400080010ff */
[----:B--23--:R-:W-:Y:S05]  /*4ce0*/  @P0 EXIT ;  /* 0x000000000000094d */ /* 0x00cfea0003800000 */
[----:B------:R-:W-:Y:S05]  /*4cf0*/  BRA `(.L_x_82) ;  /* 0xfffffffc00e87947 */ /* 0x000fea000383ffff */
.L_x_67:
[----:B------:R-:W-:-:S06]  /*4d00*/  UISETP.GE.AND UP1, UPT, UR8, 0x4, UPT ;  /* 0x000000040800788c */ /* 0x000fcc000bf26270 */
[----:B------:R-:W-:-:S13]  /*4d10*/  PLOP3.LUT P0, PT, PT, PT, UP1, 0x80, 0x8 ;  /* 0x000000000008781c */ /* 0x000fda0003f0f018 */
[----:B------:R-:W-:Y:S05]  /*4d20*/  @!P0 EXIT ;  /* 0x000000000000894d */ /* 0x000fea0003800000 */
[----:B------:R-:W-:Y:S01]  /*4d30*/  BAR.SYNC.DEFER_BLOCKING 0x6, 0xa0 ;  /* 0x0182800000007b1d */ /* 0x000fe20000010000 */
[C---:B------:R-:W-:Y:S01]  /*4d40*/  IMAD.SHL.U32 R3, R81.reuse, 0x10, RZ ;  /* 0x0000001051037824 */ /* 0x040fe200078e00ff */
[C---:B------:R-:W-:Y:S01]  /*4d50*/  SHF.L.U32 R33, R81.reuse, 0x10, RZ ;  /* 0x0000001051217819 */ /* 0x040fe200000006ff */
[C---:B------:R-:W-:Y:S01]  /*4d60*/  IMAD.SHL.U32 R80, R81.reuse, 0x2, RZ ;  /* 0x0000000251507824 */ /* 0x040fe200078e00ff */
[----:B------:R-:W-:Y:S01]  /*4d70*/  LOP3.LUT R82, R81, 0x60, RZ, 0xc0, !PT ;  /* 0x0000006051527812 */ /* 0x000fe200078ec0ff */
[----:B------:R-:W-:Y:S01]  /*4d80*/  HFMA2 R77, -RZ, RZ, 0, 5.9604644775390625e-08 ;  /* 0x00000001ff4d7431 */ /* 0x000fe200000001ff */
[----:B------:R-:W-:Y:S02]  /*4d90*/  UMOV UR48, 0x400 ;  /* 0x0000040000307882 */ /* 0x000fe40000000000 */
[----:B------:R-:W1:Y:S01]  /*4da0*/  LDC R71, c[0x0][0x370] ;  /* 0x0000dc00ff477b82 */ /* 0x000e620000000800 */
[----:B------:R-:W-:Y:S01]  /*4db0*/  ULEA UR48, UR37, UR48, 0x18 ;  /* 0x0000003025307291 */ /* 0x000fe2000f8ec0ff */
[----:B------:R-:W-:Y:S01]  /*4dc0*/  LOP3.LUT R5, R3, 0x60, RZ, 0xc0, !PT ;  /* 0x0000006003057812 */ /* 0x000fe200078ec0ff */
[----:B------:R-:W-:Y:S01]  /*4dd0*/  HFMA2 R75, -RZ, RZ, 0, 0 ;  /* 0x00000000ff4b7431 */ /* 0x000fe200000001ff */
[----:B------:R-:W-:Y:S01]  /*4de0*/  LOP3.LUT R79, R81, 0x2, RZ, 0xc0, !PT ;  /* 0x00000002514f7812 */ /* 0x000fe200078ec0ff */
[----:B------:R-:W-:Y:S01]  /*4df0*/  UIADD3 UR4, UPT, UPT, UR48, 0x200, URZ ;  /* 0x0000020030047890 */ /* 0x000fe2000fffe0ff */
[----:B------:R-:W-:Y:S01]  /*4e00*/  LOP3.LUT R80, R5, 0xc, R80, 0xf8, !PT ;  /* 0x0000000c05507812 */ /* 0x000fe200078ef850 */
[----:B------:R-:W-:Y:S01]  /*4e10*/  IMAD.MOV.U32 R30, RZ, RZ, RZ ;  /* 0x000000ffff1e7224 */ /* 0x000fe200078e00ff */
[----:B------:R-:W2:Y:S01]  /*4e20*/  LDC R28, c[0x0][0xb0c] ;  /* 0x0002c300ff1c7b82 */ /* 0x000ea20000000800 */
[----:B------:R-:W-:Y:S01]  /*4e30*/  LOP3.LUT R33, R33, 0x600000, RZ, 0xc0, !PT ;  /* 0x0060000021217812 */ /* 0x000fe200078ec0ff */
[----:B------:R-:W-:Y:S01]  /*4e40*/  IMAD.MOV.U32 R85, RZ, RZ, RZ ;  /* 0x000000ffff557224 */ /* 0x000fe200078e00ff */
[----:B------:R-:W-:Y:S01]  /*4e50*/  LOP3.LUT R80, R80, 0x790, R3, 0xf8, !PT ;  /* 0x0000079050507812 */ /* 0x000fe200078ef803 */
[----:B------:R-:W-:Y:S01]  /*4e60*/  IMAD.U32 R73, RZ, RZ, UR4 ;  /* 0x00000004ff497e24 */ /* 0x000fe2000f8e00ff */
[----:B------:R-:W-:Y:S01]  /*4e70*/  LOP3.LUT R81, R81, 0x4, RZ, 0xc0, !PT ;  /* 0x0000000451517812 */ /* 0x000fe200078ec0ff */
[----:B------:R-:W4:Y:S01]  /*4e80*/  LDCU.64 UR52, c[0x0][0x348] ;  /* 0x00006900ff3477ac */ /* 0x000f220008000a00 */
[----:B------:R-:W-:Y:S01]  /*4e90*/  MOV R76, RZ ;  /* 0x000000ff004c7202 */ /* 0x000fe20000000f00 */
[----:B------:R-:W1:Y:S01]  /*4ea0*/  LDC R69, c[0x0][0xb20] ;  /* 0x0002c800ff457b82 */ /* 0x000e620000000800 */
[----:B------:R-:W3:Y:S01]  /*4eb0*/  LDS R0, [UR48+0x140] ;  /* 0x00014030ff007984 */ /* 0x000ee20008000800 */
[----:B------:R-:W-:Y:S01]  /*4ec0*/  IMAD R80, R80, 0x4, R73 ;  /* 0x0000000450507824 */ /* 0x000fe200078e0249 */
[----:B------:R-:W1:Y:S03]  /*4ed0*/  LDCU.64 UR38, c[0x0][0x888] ;  /* 0x00011100ff2677ac */ /* 0x000e660008000a00 */
[--C-:B------:R-:W-:Y:S01]  /*4ee0*/  IMAD R79, R79, -0x10, R80.reuse ;  /* 0xfffffff04f4f7824 */ /* 0x100fe200078e0250 */
[----:B------:R-:W1:Y:S01]  /*4ef0*/  LDCU.64 UR44, c[0x0][0x890] ;  /* 0x00011200ff2c77ac */ /* 0x000e620008000a00 */
[----:B------:R-:W1:Y:S01]  /*4f00*/  LDC R27, c[0x0][0xb30] ;  /* 0x0002cc00ff1b7b82 */ /* 0x000e620000000800 */
[----:B------:R-:W-:Y:S01]  /*4f10*/  IMAD R78, R81, -0x10, R80 ;  /* 0xfffffff0514e7824 */ /* 0x000fe200078e0250 */
[----:B------:R-:W-:Y:S01]  /*4f20*/  UMOV UR49, URZ ;  /* 0x000000ff00317c82 */ /* 0x000fe20008000000 */
[----:B------:R-:W-:-:S05]  /*4f30*/  UMOV UR51, URZ ;  /* 0x000000ff00337c82 */ /* 0x000fca0008000000 */
[----:B------:R-:W1:Y:S08]  /*4f40*/  LDC.64 R64, c[0x0][0xb10] ;  /* 0x0002c400ff407b82 */ /* 0x000e700000000a00 */
[----:B------:R-:W1:Y:S08]  /*4f50*/  LDC.64 R24, c[0x0][0xb18] ;  /* 0x0002c600ff187b82 */ /* 0x000e700000000a00 */
[----:B------:R-:W1:Y:S08]  /*4f60*/  LDC.64 R22, c[0x0][0xb28] ;  /* 0x0002ca00ff167b82 */ /* 0x000e700000000a00 */
[----:B------:R-:W1:Y:S01]  /*4f70*/  LDC.64 R62, c[0x0][0x8b0] ;  /* 0x00022c00ff3e7b82 */ /* 0x000e620000000a00 */
[----:B---3--:R-:W-:-:S07]  /*4f80*/  IMAD.IADD R33, R0, 0x1, R33 ;  /* 0x0000000100217824 */ /* 0x008fce00078e0221 */
[----:B------:R-:W3:Y:S08]  /*4f90*/  LDC.64 R60, c[0x0][0x8a8] ;  /* 0x00022a00ff3c7b82 */ /* 0x000ef00000000a00 */
[----:B--2-4-:R-:W1:Y:S02]  /*4fa0*/  LDC R70, c[0x0][0x374] ;  /* 0x0000dd00ff467b82 */ /* 0x014e640000000800 */
.L_x_126:
[----:B------:R-:W-:Y:S02]  /*4fb0*/  LEA R0, R85, UR48, 0x3 ;  /* 0x0000003055007c11 */ /* 0x000fe4000f8e18ff */
[----:B------:R-:W-:Y:S02]  /*4fc0*/  SHF.L.U32 R3, R75, 0x1f, RZ ;  /* 0x0000001f4b037819 */ /* 0x000fe400000006ff */
[----:B-1----:R-:W-:Y:S02]  /*4fd0*/  LEA R16, R85, UR48, 0x4 ;  /* 0x0000003055107c11 */ /* 0x002fe4000f8e20ff */
[----:B------:R-:W2:Y:S02]  /*4fe0*/  SYNCS.PHASECHK.TRANS64.TRYWAIT P0, [R0+URZ+0x90], R3 ;  /* 0x00009003000075a7 */ /* 0x000ea400080011ff */
[----:B--23--:R-:W-:Y:S05]  /*4ff0*/  @!P0 BRA `(.L_x_83) ;  /* 0x0000003c00748947 */ /* 0x00cfea0003800000 */
.L_x_174:
[----:B------:R-:W4:Y:S01]  /*5000*/  LDC.64 R12, c[0x0][0xb10] ;  /* 0x0002c400ff0c7b82 */ /* 0x000f220000000a00 */
[----:B------:R-:W3:Y:S01]  /*5010*/  LDS.128 R16, [R16+0x120] ;  /* 0x0001200010107984 */ /* 0x000ee20000000c00 */
[----:B-1----:R-:W-:Y:S01]  /*5020*/  ISETP.NE.AND P1, PT, R27, 0x1, PT ;  /* 0x000000011b00780c */ /* 0x002fe20003f25270 */
[----:B--2---:R-:W-:Y:S01]  /*5030*/  VIADD R0, R0, 0xa0 ;  /* 0x000000a000007836 */ /* 0x004fe20000000000 */
[----:B------:R-:W-:Y:S04]  /*5040*/  ISETP.GE.AND P0, PT, R26, 0x1, PT ;  /* 0x000000011a00780c */ /* 0x000fe80003f06270 */
[----:B------:R-:W1:Y:S01]  /*5050*/  LDC.64 R10, c[0x0][0xb18] ;  /* 0x0002c600ff0a7b82 */ /* 0x000e620000000a00 */
[----:B------:R-:W-:Y:S01]  /*5060*/  PRMT R0, RZ, 0x654, R0 ;  /* 0x00000654ff007816 */ /* 0x000fe20000000000 */
[----:B------:R-:W-:Y:S01]  /*5070*/  @!PT LDS RZ, [RZ] ;  /* 0x00000000fffff984 */ /* 0x000fe20000000800 */
[----:B------:R-:W-:Y:S01]  /*5080*/  @!PT LDS RZ, [RZ] ;  /* 0x00000000fffff984 */ /* 0x000fe20000000800 */
[----:B------:R-:W-:Y:S01]  /*5090*/  @!PT LDS RZ, [RZ] ;  /* 0x00000000fffff984 */ /* 0x000fe20000000800 */
[----:B------:R-:W-:Y:S01]  /*50a0*/  @!PT LDS RZ, [RZ] ;  /* 0x00000000fffff984 */ /* 0x000fe20000000800 */
[----:B------:R2:W-:Y:S06]  /*50b0*/  MEMBAR.ALL.CTA ;  /* 0x0000000000007992 */ /* 0x0005ec0000008000 */
[----:B--2---:R-:W2:Y:S01]  /*50c0*/  FENCE.VIEW.ASYNC.S ;  /* 0x00000000000073c6 */ /* 0x004ea20000000000 */
[----:B------:R-:W1:Y:S08]  /*50d0*/  @!P1 LDC R14, c[0x0][0xb20] ;  /* 0x0002c800ff0e9b82 */ /* 0x000e700000000800 */
[----:B------:R-:W1:Y:S01]  /*50e0*/  @!P1 LDC R9, c[0x0][0xb0c] ;  /* 0x0002c300ff099b82 */ /* 0x000e620000000800 */
[----:B--2---:R2:W-:Y:S01]  /*50f0*/  SYNCS.ARRIVE.TRANS64.RED.A1T0 RZ, [R0+URZ], RZ ;  /* 0x000000ff00ff79a7 */ /* 0x0045e200081004ff */
[----:B---3--:R-:W-:Y:S04]  /*5100*/  LOP3.LUT P4, RZ, R18, 0x1, RZ, 0xc0, !PT ;  /* 0x0000000112ff7812 */ /* 0x008fe8000788c0ff */
[----:B------:R-:W-:Y:S09]  /*5110*/  P2R R83, PR, RZ, 0x10 ;  /* 0x00000010ff537803 */ /* 0x000ff20000000000 */
[----:B------:R-:W-:Y:S02]  /*5120*/  @P4 MOV R31, R16 ;  /* 0x00000010001f4202 */ /* 0x000fe40000000f00 */
[----:B------:R-:W-:Y:S01]  /*5130*/  @P4 LOP3.LUT R29, R17, 0xffff, RZ, 0xc0, !PT ;  /* 0x0000ffff111d4812 */ /* 0x000fe200078ec0ff */
[----:B--2-4-:R-:W-:Y:S06]  /*5140*/  @!P0 BRA `(.L_x_84) ;  /* 0x0000000000a48947 */ /* 0x014fec0003800000 */
[----:B------:R-:W-:Y:S01]  /*5150*/  IMAD.HI.U32 R36, R70, R25, RZ ;  /* 0x0000001946247227 */ /* 0x000fe200078e00ff */
[----:B------:R-:W-:Y:S02]  /*5160*/  ISETP.NE.AND P0, PT, R24, 0x1, PT ;  /* 0x000000011800780c */ /* 0x000fe40003f05270 */
[----:B------:R-:W-:Y:S01]  /*5170*/  ISETP.NE.AND P2, PT, R26, 0x1, PT ;  /* 0x000000011a00780c */ /* 0x000fe20003f45270 */
[-C--:B------:R-:W-:Y:S01]  /*5180*/  IMAD.HI.U32 R34, R71, R64.reuse, RZ ;  /* 0x0000004047227227 */ /* 0x080fe200078e00ff */
[----:B------:R-:W-:Y:S02]  /*5190*/  SHF.R.U32.HI R37, RZ, R69, R36 ;  /* 0x00000045ff257219 */ /* 0x000fe40000011624 */
[----:B------:R-:W-:Y:S01]  /*51a0*/  ISETP.NE.AND P3, PT, R28, 0x1, PT ;  /* 0x000000011c00780c */ /* 0x000fe20003f65270 */
[----:B------:R-:W-:Y:S01]  /*51b0*/  IMAD.HI.U32 R40, R29, R25, RZ ;  /* 0x000000191d287227 */ /* 0x000fe200078e00ff */
[----:B------:R-:W-:Y:S02]  /*51c0*/  SHF.R.U32.HI R34, RZ, R65, R34 ;  /* 0x00000041ff227219 */ /* 0x000fe40000011622 */
[----:B------:R-:W-:Y:S01]  /*51d0*/  SEL R3, R70, R37, !P0 ;  /* 0x0000002546037207 */ /* 0x000fe20004000000 */
[----:B------:R-:W-:Y:S01]  /*51e0*/  IMAD.HI.U32 R38, R31, R64, RZ ;  /* 0x000000401f267227 */ /* 0x000fe200078e00ff */
[----:B------:R-:W-:Y:S03]  /*51f0*/  SEL R7, R71, R34, !P3 ;  /* 0x0000002247077207 */ /* 0x000fe60005800000 */
[-C--:B------:R-:W-:Y:S01]  /*5200*/  IMAD.HI.U32 R34, R3, R22.reuse, RZ ;  /* 0x0000001603227227 */ /* 0x080fe200078e00ff */
[----:B------:R-:W-:Y:S03]  /*5210*/  SHF.R.U32.HI R38, RZ, R65, R38 ;  /* 0x00000041ff267219 */ /* 0x000fe60000011626 */
[----:B------:R-:W-:Y:S01]  /*5220*/  IMAD.HI.U32 R36, R7, R22, RZ ;  /* 0x0000001607247227 */ /* 0x000fe200078e00ff */
[----:B------:R-:W-:Y:S02]  /*5230*/  @P2 SHF.R.U32.HI R3, RZ, R23, R34 ;  /* 0x00000017ff032219 */ /* 0x000fe40000011622 */
[----:B------:R-:W-:Y:S02]  /*5240*/  SHF.R.U32.HI R34, RZ, R69, R40 ;  /* 0x00000045ff227219 */ /* 0x000fe40000011628 */
[----:B------:R-:W-:Y:S01]  /*5250*/  @P2 SHF.R.U32.HI R7, RZ, R23, R36 ;  /* 0x00000017ff072219 */ /* 0x000fe20000011624 */
[C---:B------:R-:W-:Y:S01]  /*5260*/  IMAD R2, R26.reuse, R3, RZ ;  /* 0x000000031a027224 */ /* 0x040fe200078e02ff */
[----:B------:R-:W-:Y:S02]  /*5270*/  SEL R5, R29, R34, !P0 ;  /* 0x000000221d057207 */ /* 0x000fe40004000000 */
[----:B------:R-:W-:Y:S01]  /*5280*/  SEL R3, R31, R38, !P3 ;  /* 0x000000261f037207 */ /* 0x000fe20005800000 */
[----:B------:R-:W-:Y:S01]  /*5290*/  IMAD R4, R26, R7, RZ ;  /* 0x000000071a047224 */ /* 0x000fe200078e02ff */
[C---:B------:R-:W-:Y:S01]  /*52a0*/  ISETP.GE.AND P0, PT, R5.reuse, R2, PT ;  /* 0x000000020500720c */ /* 0x040fe20003f06270 */
[----:B------:R-:W-:Y:S03]  /*52b0*/  IMAD.HI.U32 R6, R5, R22, RZ ;  /* 0x0000001605067227 */ /* 0x000fe600078e00ff */
[----:B------:R-:W-:Y:S01]  /*52c0*/  ISETP.GE.OR P0, PT, R3, R4, P0 ;  /* 0x000000040300720c */ /* 0x000fe20000706670 */
[----:B------:R-:W-:Y:S01]  /*52d0*/  IMAD.MOV R4, RZ, RZ, -R3 ;  /* 0x000000ffff047224 */ /* 0x000fe200078e0a03 */
[-C--:B------:R-:W-:Y:S03]  /*52e0*/  SHF.R.U32.HI R6, RZ, R23.reuse, R6 ;  /* 0x00000017ff067219 */ /* 0x080fe60000011606 */
[----:B------:R-:W-:Y:S01]  /*52f0*/  IMAD R31, R28, R4, R31 ;  /* 0x000000041c1f7224 */ /* 0x000fe200078e021f */
[----:B------:R-:W-:Y:S05]  /*5300*/  SEL R15, R5, R6, !P2 ;  /* 0x00000006050f7207 */ /* 0x000fea0005000000 */
[----:B------:R-:W-:Y:S02]  /*5310*/  IMAD.MOV R6, RZ, RZ, -R15 ;  /* 0x000000ffff067224 */ /* 0x000fe400078e0a0f */
[C---:B------:R-:W-:Y:S04]  /*5320*/  @!P0 IMAD.HI.U32 R2, R3.reuse, R22, RZ ;  /* 0x0000001603028227 */ /* 0x040fe800078e00ff */
[----:B------:R-:W-:Y:S01]  /*5330*/  IMAD R6, R26, R6, R5 ;  /* 0x000000061a067224 */ /* 0x000fe200078e0205 */
[----:B------:R-:W-:Y:S04]  /*5340*/  @!P0 SHF.R.U32.HI R2, RZ, R23, R2 ;  /* 0x00000017ff028219 */ /* 0x000fe80000011602 */
[----:B------:R-:W-:Y:S02]  /*5350*/  @!P0 SEL R0, R3, R2, !P2 ;  /* 0x0000000203008207 */ /* 0x000fe40005000000 */
[----:B------:R-:W-:Y:S02]  /*5360*/  IADD3 R2, PT, PT, -R5, RZ, RZ ;  /* 0x000000ff05027210 */ /* 0x000fe40007ffe1ff */
[----:B------:R-:W-:Y:S01]  /*5370*/  @!P0 IADD3 R8, PT, PT, R15, -R0, RZ ;  /* 0x800000000f088210 */ /* 0x000fe20007ffe0ff */
[----:B------:R-:W-:Y:S02]  /*5380*/  @!P0 IMAD R0, R7, R6, R0 ;  /* 0x0000000607008224 */ /* 0x000fe400078e0200 */
[----:B------:R-:W-:Y:S02]  /*5390*/  IMAD R29, R24, R2, R29 ;  /* 0x00000002181d7224 */ /* 0x000fe400078e021d */
[----:B------:R-:W-:Y:S02]  /*53a0*/  @!P0 IMAD R5, R8, R26, R3 ;  /* 0x0000001a08058224 */ /* 0x000fe400078e0203 */
[----:B------:R-:W-:Y:S04]  /*53b0*/  @!P0 IMAD.MOV.U32 R3, RZ, RZ, R0 ;  /* 0x000000ffff038224 */ /* 0x000fe800078e0000 */
[----:B------:R-:W-:Y:S02]  /*53c0*/  IMAD R31, R3, R28, R31 ;  /* 0x0000001c031f7224 */ /* 0x000fe400078e021f */
[----:B------:R-:W-:Y:S07]  /*53d0*/  IMAD R29, R5, R24, R29 ;  /* 0x00000018051d7224 */ /* 0x000fee00078e021d */
.L_x_84:
[----:B-1----:R-:W-:Y:S01]  /*53e0*/  @!P1 ISETP.NE.AND P0, PT, R10, 0x1, PT ;  /* 0x000000010a00980c */ /* 0x002fe20003f05270 */
[----:B------:R-:W-:Y:S01]  /*53f0*/  @!P1 IMAD.HI.U32 R3, R29, R11, RZ ;  /* 0x0000000b1d039227 */ /* 0x000fe200078e00ff */
[----:B------:R-:W-:Y:S01]  /*5400*/  R2UR UR42, R21 ;  /* 0x00000000152a72ca */ /* 0x000fe200000e0000 */
[----:B------:R-:W-:Y:S01]  /*5410*/  BSSY.RECONVERGENT B6, `(.L_x_85) ;  /* 0x0000031000067945 */ /* 0x000fe20003800200 */
[----:B------:R-:W-:Y:S01]  /*5420*/  R2UR UR41, R20 ;  /* 0x00000000142972ca */ /* 0x000fe200000e0000 */
[----:B------:R-:W-:Y:S01]  /*5430*/  @!P1 IMAD.HI.U32 R0, R31, R12, RZ ;  /* 0x0000000c1f009227 */ /* 0x000fe200078e00ff */
[----:B------:R-:W-:Y:S02]  /*5440*/  @!P1 SHF.R.U32.HI R2, RZ, R14, R3 ;  /* 0x0000000eff029219 */ /* 0x000fe40000011603 */
[----:B------:R-:W-:Y:S01]  /*5450*/  @!P1 ISETP.NE.AND P2, PT, R9, 0x1, PT ;  /* 0x000000010900980c */ /* 0x000fe20003f45270 */
[----:B------:R-:W-:Y:S01]  /*5460*/  VIADD R85, R85, 0x1 ;  /* 0x0000000155557836 */ /* 0x000fe20000000000 */
[----:B------:R-:W-:Y:S02]  /*5470*/  @!P1 SEL R2, R29, R2, !P0 ;  /* 0x000000021d029207 */ /* 0x000fe40004000000 */
[----:B------:R-:W-:Y:S02]  /*5480*/  @!P1 SHF.R.U32.HI R0, RZ, R13, R0 ;  /* 0x0000000dff009219 */ /* 0x000fe40000011600 */
[----:B------:R-:W-:Y:S01]  /*5490*/  LOP3.LUT P0, RZ, R73, 0x1b0, RZ, 0xc0, !PT ;  /* 0x000001b049ff7812 */ /* 0x000fe2000780c0ff */
[----:B------:R-:W-:Y:S01]  /*54a0*/  USHF.L.U32 UR42, UR42, 0x7, URZ ;  /* 0x000000072a2a7899 */ /* 0x000fe200080006ff */
[----:B------:R-:W-:Y:S01]  /*54b0*/  @!P1 SEL R3, R31, R0, !P2 ;  /* 0x000000001f039207 */ /* 0x000fe20005000000 */
[----:B------:R-:W-:Y:S01]  /*54c0*/  USHF.L.U32 UR41, UR41, 0x6, URZ ;  /* 0x0000000629297899 */ /* 0x000fe200080006ff */
[----:B------:R-:W-:Y:S03]  /*54d0*/  @P4 SHF.R.U32.HI R74, RZ, 0x10, R17 ;  /* 0x00000010ff4a4819 */ /* 0x000fe60000011611 */
[----:B------:R-:W-:Y:S02]  /*54e0*/  @!P1 IMAD.IADD R0, R2, 0x1, -R3 ;  /* 0x0000000102009824 */ /* 0x000fe400078e0a03 */
[----:B------:R-:W-:Y:S02]  /*54f0*/  @!P1 IMAD.IADD R2, R3, 0x1, -R2 ;  /* 0x0000000103029824 */ /* 0x000fe400078e0a02 */
[----:B------:R-:W-:Y:S02]  /*5500*/  @!P1 IMAD R31, R0, R9, R31 ;  /* 0x00000009001f9224 */ /* 0x000fe400078e021f */
[----:B------:R-:W-:Y:S01]  /*5510*/  @!P1 IMAD R29, R2, R10, R29 ;  /* 0x0000000a021d9224 */ /* 0x000fe200078e021d */
[----:B------:R-:W-:Y:S06]  /*5520*/  @!P0 BRA `(.L_x_86) ;  /* 0x00000000007c8947 */ /* 0x000fec0003800000 */
[----:B------:R-:W1:Y:S01]  /*5530*/  LDCU.64 UR8, c[0x4][0x80] ;  /* 0x01001000ff0877ac */ /* 0x000e620008000a00 */
[----:B------:R-:W-:Y:S01]  /*5540*/  MOV R2, 0x0 ;  /* 0x0000000000027802 */ /* 0x000fe20000000f00 */
[----:B------:R-:W-:Y:S02]  /*5550*/  HFMA2 R12, -RZ, RZ, 0, 5.9604644775390625e-08 ;  /* 0x00000001ff0c7431 */ /* 0x000fe400000001ff */
[----:B------:R-:W-:Y:S01]  /*5560*/  IMAD.MOV.U32 R8, RZ, RZ, 0x70 ;  /* 0x00000070ff087424 */ /* 0x000fe200078e00ff */
[----:B------:R2:W3:Y:S01]  /*5570*/  LDC.64 R14, c[0x4][R2] ;  /* 0x01000000020e7b82 */ /* 0x0004e20000000a00 */
[----:B------:R-:W4:Y:S01]  /*5580*/  LDCU.64 UR6, c[0x4][0x88] ;  /* 0x01001100ff0677ac */ /* 0x000f220008000a00 */
[----:B------:R-:W-:Y:S01]  /*5590*/  IMAD.MOV.U32 R13, RZ, RZ, RZ ;  /* 0x000000ffff0d7224 */ /* 0x000fe200078e00ff */
[----:B------:R-:W2:Y:S01]  /*55a0*/  LDCU.64 UR4, c[0x4][0x8] ;  /* 0x01000100ff0477ac */ /* 0x000ea20008000a00 */
[----:B-1----:R-:W-:Y:S01]  /*55b0*/  MOV R5, UR9 ;  /* 0x0000000900057c02 */ /* 0x002fe20008000f00 */
[----:B------:R-:W-:Y:S01]  /*55c0*/  IMAD.U32 R4, RZ, RZ, UR8 ;  /* 0x00000008ff047e24 */ /* 0x000fe2000f8e00ff */
[----:B----4-:R-:W-:Y:S01]  /*55d0*/  MOV R7, UR7 ;  /* 0x0000000700077c02 */ /* 0x010fe20008000f00 */
[----:B------:R-:W-:Y:S01]  /*55e0*/  IMAD.U32 R6, RZ, RZ, UR6 ;  /* 0x00000006ff067e24 */ /* 0x000fe2000f8e00ff */
[----:B--2---:R-:W-:Y:S01]  /*55f0*/  MOV R11, UR5 ;  /* 0x00000005000b7c02 */ /* 0x004fe20008000f00 */
[----:B------:R-:W-:Y:S02]  /*5600*/  IMAD.U32 R10, RZ, RZ, UR4 ;  /* 0x00000004ff0a7e24 */ /* 0x000fe4000f8e00ff */
[----:B------:R-:W-:Y:S07]  /*5610*/  LEPC R20, `(.L_x_87) ;  /* 0x000000001014794e */ /* 0x000fee0000000000 */
[----:B---3-5:R-:W-:Y:S05]  /*5620*/  CALL.ABS.NOINC R14 ;  /* 0x000000000e007343 */ /* 0x028fea0003c00000 */
.L_x_87:
[----:B------:R-:W1:Y:S01]  /*5630*/  LDCU.64 UR8, c[0x4][0x80] ;  /* 0x01001000ff0877ac */ /* 0x000e620008000a00 */
[----:B------:R-:W2:Y:S01]  /*5640*/  LDC.64 R2, c[0x4][R2] ;  /* 0x0100000002027b82 */ /* 0x000ea20000000a00 */
[----:B------:R-:W-:Y:S02]  /*5650*/  HFMA2 R12, -RZ, RZ, 0, 5.9604644775390625e-08 ;  /* 0x00000001ff0c7431 */ /* 0x000fe400000001ff */
[----:B------:R-:W-:Y:S02]  /*5660*/  IMAD.MOV.U32 R8, RZ, RZ, 0x70 ;  /* 0x00000070ff087424 */ /* 0x000fe400078e00ff */
[----:B------:R-:W-:Y:S01]  /*5670*/  IMAD.MOV.U32 R13, RZ, RZ, RZ ;  /* 0x000000ffff0d7224 */ /* 0x000fe200078e00ff */
[----:B------:R-:W3:Y:S01]  /*5680*/  LDCU.64 UR6, c[0x4][0x88] ;  /* 0x01001100ff0677ac */ /* 0x000ee20008000a00 */
[----:B------:R-:W4:Y:S01]  /*5690*/  LDCU.64 UR4, c[0x4][0x8] ;  /* 0x01000100ff0477ac */ /* 0x000f220008000a00 */
[----:B-1----:R-:W-:Y:S02]  /*56a0*/  MOV R4, UR8 ;  /* 0x0000000800047c02 */ /* 0x002fe40008000f00 */
[----:B------:R-:W-:Y:S02]  /*56b0*/  MOV R5, UR9 ;  /* 0x0000000900057c02 */ /* 0x000fe40008000f00 */
[----:B---3--:R-:W-:Y:S01]  /*56c0*/  MOV R7, UR7 ;  /* 0x0000000700077c02 */ /* 0x008fe20008000f00 */
[----:B------:R-:W-:Y:S01]  /*56d0*/  IMAD.U32 R6, RZ, RZ, UR6 ;  /* 0x00000006ff067e24 */ /* 0x000fe2000f8e00ff */
[----:B----4-:R-:W-:Y:S01]  /*56e0*/  MOV R11, UR5 ;  /* 0x00000005000b7c02 */ /* 0x010fe20008000f00 */
[----:B------:R-:W-:Y:S02]  /*56f0*/  IMAD.U32 R10, RZ, RZ, UR4 ;  /* 0x00000004ff0a7e24 */ /* 0x000fe4000f8e00ff */
[----:B------:R-:W-:Y:S07]  /*5700*/  LEPC R20, `(.L_x_86) ;  /* 0x000000001014794e */ /* 0x000fee0000000000 */
[----:B--2---:R-:W-:Y:S05]  /*5710*/  CALL.ABS.NOINC R2 ;  /* 0x0000000002007343 */ /* 0x004fea0003c00000 */
.L_x_86:
[----:B------:R-:W-:Y:S05]  /*5720*/  BSYNC.RECONVERGENT B6 ;  /* 0x0000000000067941 */ /* 0x000fea0003800200 */
.L_x_85:
[----:B------:R-:W-:Y:S01]  /*5730*/  ISETP.NE.U32.AND P4, PT, R62, RZ, PT ;  /* 0x000000ff3e00720c */ /* 0x000fe20003f85070 */
[----:B------:R-:W-:Y:S01]  /*5740*/  UISETP.NE.AND UP2, UPT, UR50, URZ, UPT ;  /* 0x000000ff3200728c */ /* 0x000fe2000bf45270 */
[----:B------:R-:W-:Y:S01]  /*5750*/  ISETP.NE.U32.AND P2, PT, RZ, UR38, PT ;  /* 0x00000026ff007c0c */ /* 0x000fe2000bf45070 */
[----:B------:R-:W-:Y:S01]  /*5760*/  UISETP.NE.U32.AND UP1, UPT, UR44, URZ, UPT ;  /* 0x000000ff2c00728c */ /* 0x000fe2000bf25070 */
[----:B------:R-:W-:Y:S01]  /*5770*/  ISETP.NE.AND.EX P4, PT, R63, RZ, PT, P4 ;  /* 0x000000ff3f00720c */ /* 0x000fe20003f85340 */
[----:B------:R-:W-:Y:S01]  /*5780*/  UPLOP3.LUT UP0, UPT, UPT, UPT, UPT, 0x40, 0x4 ;  /* 0x000000000004789c */ /* 0x000fe20003f0e870 */
[----:B------:R-:W-:Y:S01]  /*5790*/  ISETP.NE.AND.EX P2, PT, RZ, UR39, PT, P2 ;  /* 0x00000027ff007c0c */ /* 0x000fe2000bf45320 */
[----:B------:R-:W-:Y:S01]  /*57a0*/  UISETP.NE.AND.EX UP1, UPT, UR45, URZ, UPT, UP1 ;  /* 0x000000ff2d00728c */ /* 0x000fe2000bf25310 */
[----:B------:R-:W-:Y:S04]  /*57b0*/  PLOP3.LUT P1, PT, PT, PT, UP2, 0x80, 0x8 ;  /* 0x000000000008781c */ /* 0x000fe80003f2f028 */
[----:B------:R-:W-:Y:S06]  /*57c0*/  @UP2 UPLOP3.LUT UP0, UPT, UPT, UPT, UP1, 0x80, 0x8 ;  /* 0x000000000008289c */ /* 0x000fec0003f0f010 */
[----:B------:R-:W-:Y:S01]  /*57d0*/  PLOP3.LUT P0, PT, PT, PT, UP0, 0x80, 0x8 ;  /* 0x000000000008781c */ /* 0x000fe20003f0f008 */
[----:B------:R-:W-:Y:S01]  /*57e0*/  @!UPT UIADD3 URZ, UPT, UPT, URZ, URZ, URZ ;  /* 0x000000fffffff290 */ /* 0x000fe2000fffe0ff */
[----:B------:R-:W-:Y:S11]  /*57f0*/  BRA.U !UP1, `(.L_x_88) ;  /* 0x0000000109387547 */ /* 0x000ff6000b800000 */
[----:B------:R-:W-:Y:S01]  /*5800*/  UISETP.NE.U32.AND UP0, UPT, UR38, URZ, UPT ;  /* 0x000000ff2600728c */ /* 0x000fe2000bf05070 */
[----:B------:R-:W-:Y:S02]  /*5810*/  HFMA2 R0, -RZ, RZ, 0, 5.9604644775390625e-08 ;  /* 0x00000001ff007431 */ /* 0x000fe400000001ff */
[----:B------:R-:W-:Y:S01]  /*5820*/  IMAD.MOV.U32 R67, RZ, RZ, 0x1 ;  /* 0x00000001ff437424 */ /* 0x000fe200078e00ff */
[----:B------:R-:W-:Y:S06]  /*5830*/  UISETP.NE.AND.EX UP0, UPT, UR39, URZ, UPT, UP0 ;  /* 0x000000ff2700728c */ /* 0x000fec000bf05300 */
[----:B------:R-:W-:Y:S05]  /*5840*/  PLOP3.LUT P3, PT, PT, PT, UP0, 0x80, 0x8 ;  /* 0x000000000008781c */ /* 0x000fea0003f6f008 */
[----:B------:R-:W1:Y:S01]  /*5850*/  @UP0 LDCU.64 UR6, c[0x0][0x888] ;  /* 0x00011100ff0607ac */ /* 0x000e620008000a00 */
[----:B------:R-:W-:Y:S07]  /*5860*/  @UP0 UIMAD UR4, UR36, UR44, URZ ;  /* 0x0000002c240402a4 */ /* 0x000fee000f8e02ff */
[----:B------:R-:W-:Y:S01]  /*5870*/  @!P3 PRMT R67, R0, 0x7610, R67 ;  /* 0x000076100043b816 */ /* 0x000fe20000000043 */
[----:B-1----:R-:W-:Y:S03]  /*5880*/  @UP0 UIMAD.WIDE UR6, UR4, 0x4, UR6 ;  /* 0x00000004040608a5 */ /* 0x002fe6000f8e0206 */
[----:B------:R-:W1:Y:S03]  /*5890*/  @!UP0 LDCU UR4, c[0x0][0x880] ;  /* 0x00011000ff0487ac */ /* 0x000e660008000800 */
[----:B------:R-:W-:Y:S01]  /*58a0*/  IMAD.U32 R2, RZ, RZ, UR6 ;  /* 0x00000006ff027e24 */ /* 0x000fe2000f8e00ff */
[----:B------:R-:W-:Y:S05]  /*58b0*/  MOV R3, UR7 ;  /* 0x0000000700037c02 */ /* 0x000fea0008000f00 */
[----:B-----5:R2:W5:Y:S02]  /*58c0*/  @P3 LDG.E R35, desc[UR46][R2.64] ;  /* 0x0000002e02233981 */ /* 0x020564000c1e1900 */
[----:B-12---:R-:W-:Y:S02]  /*58d0*/  @!P3 IMAD.U32 R35, RZ, RZ, UR4 ;  /* 0x00000004ff23be24 */ /* 0x006fe4000f8e00ff */
.L_x_88:
[----:B------:R-:W-:Y:S05]  /*58e0*/  @!P4 BRA `(.L_x_89) ;  /* 0x000000000020c947 */ /* 0x000fea0003800000 */
[----:B------:R-:W-:Y:S04]  /*58f0*/  ISETP.NE.U32.AND P3, PT, R60, RZ, PT ;  /* 0x000000ff3c00720c */ /* 0x000fe80003f65070 */
[----:B------:R-:W-:Y:S11]  /*5900*/  ISETP.NE.AND.EX P3, PT, R61, RZ, PT, P3 ;  /* 0x000000ff3d00720c */ /* 0x000ff60003f65330 */
[----:B------:R-:W-:Y:S02]  /*5910*/  @!UPT UIADD3 URZ, UPT, UPT, URZ, URZ, URZ ;  /* 0x000000fffffff290 */ /* 0x000fe4000fffe0ff */
[----:B------:R-:W1:Y:S01]  /*5920*/  @P3 LDC.64 R2, c[0x0][0x8a8] ;  /* 0x00022a00ff023b82 */ /* 0x000e620000000a00 */
[----:B------:R-:W-:Y:S04]  /*5930*/  @P3 IMAD R0, R62, UR36, RZ ;  /* 0x000000243e003c24 */ /* 0x000fe8000f8e02ff */
[----:B-1----:R-:W-:Y:S05]  /*5940*/  @P3 IMAD.WIDE R2, R0, 0x4, R2 ;  /* 0x0000000400023825 */ /* 0x002fea00078e0202 */
[----:B-----5:R1:W5:Y:S02]  /*5950*/  @P3 LDG.E R32, desc[UR46][R2.64] ;  /* 0x0000002e02203981 */ /* 0x020364000c1e1900 */
[----:B-1----:R-:W2:Y:S02]  /*5960*/  @!P3 LDC R32, c[0x0][0x8a0] ;  /* 0x00022800ff20bb82 */ /* 0x002ea40000000800 */
.L_x_89:
[----:B-----5:R-:W-:Y:S01]  /*5970*/  FSETP.NEU.AND P3, PT, R35, RZ, PT ;  /* 0x000000ff2300720b */ /* 0x020fe20003f6d000 */
[----:B------:R-:W-:Y:S01]  /*5980*/  BSSY B1, `(.L_x_90) ;  /* 0x0000039000017945 */ /* 0x000fe20003800000 */
[----:B------:R-:W-:Y:S01]  /*5990*/  SEL R5, RZ, 0xffffffff, P2 ;  /* 0xffffffffff057807 */ /* 0x000fe20001000000 */
[----:B------:R-:W-:Y:S01]  /*59a0*/  IMAD.MOV.U32 R89, RZ, RZ, 0x1 ;  /* 0x00000001ff597424 */ /* 0x000fe200078e00ff */
[----:B------:R-:W-:Y:S01]  /*59b0*/  @P1 LOP3.LUT P2, RZ, R67, 0xff, RZ, 0xc0, !PT ;  /* 0x000000ff43ff1812 */ /* 0x000fe2000784c0ff */
[C---:B------:R-:W-:Y:S01]  /*59c0*/  IMAD R34, R30.reuse, 0x40, R33 ;  /* 0x000000401e227824 */ /* 0x040fe200078e0221 */
[----:B------:R-:W-:Y:S01]  /*59d0*/  @P1 SEL R0, RZ, 0xffffffff, P3 ;  /* 0xffffffffff001807 */ /* 0x000fe20001800000 */
[----:B------:R-:W-:Y:S01]  /*59e0*/  IMAD R86, R81, -0x10, R79 ;  /* 0xfffffff051567824 */ /* 0x000fe200078e024f */
[----:B------:R-:W-:Y:S01]  /*59f0*/  LOP3.LUT R77, R77, 0x1, RZ, 0x3c, !PT ;  /* 0x000000014d4d7812 */ /* 0x000fe200078e3cff */
[----:B------:R-:W-:Y:S01]  /*5a00*/  IMAD.MOV.U32 R43, RZ, RZ, RZ ;  /* 0x000000ffff2b7224 */ /* 0x000fe200078e00ff */
[----:B------:R-:W-:Y:S02]  /*5a10*/  @P0 SEL R0, R5, R0, !P2 ;  /* 0x0000000005000207 */ /* 0x000fe40005000000 */
[----:B------:R-:W-:Y:S02]  /*5a20*/  CS2R R46, SRZ ;  /* 0x00000000002e7805 */ /* 0x000fe4000001ff00 */
[----:B------:R-:W-:Y:S02]  /*5a30*/  LEA R88, R30, UR48, 0x3 ;  /* 0x000000301e587c11 */ /* 0x000fe4000f8e18ff */
[----:B------:R-:W-:Y:S02]  /*5a40*/  CS2R R44, SRZ ;  /* 0x00000000002c7805 */ /* 0x000fe4000001ff00 */
[----:B------:R-:W-:Y:S02]  /*5a50*/  @P1 LOP3.LUT R0, R0, 0x1, RZ, 0xc0, !PT ;  /* 0x0000000100001812 */ /* 0x000fe400078ec0ff */
[----:B------:R-:W-:Y:S02]  /*5a60*/  CS2R R50, SRZ ;  /* 0x0000000000327805 */ /* 0x000fe4000001ff00 */
[----:B------:R-:W-:Y:S02]  /*5a70*/  SHF.L.U32 R3, R76, 0x1f, RZ ;  /* 0x0000001f4c037819 */ /* 0x000fe400000006ff */
[----:B------:R-:W-:Y:S02]  /*5a80*/  CS2R R48, SRZ ;  /* 0x0000000000307805 */ /* 0x000fe4000001ff00 */
[----:B------:R-:W-:Y:S02]  /*5a90*/  ISETP.NE.U32.OR P5, PT, R0, 0x1, !P1 ;  /* 0x000000010000780c */ /* 0x000fe40004fa5470 */
[----:B------:R-:W-:Y:S02]  /*5aa0*/  CS2R R54, SRZ ;  /* 0x0000000000367805 */ /* 0x000fe4000001ff00 */
[----:B------:R-:W-:Y:S02]  /*5ab0*/  PLOP3.LUT P2, PT, PT, PT, UP1, 0x80, 0x8 ;  /* 0x000000000008781c */ /* 0x000fe40003f4f018 */
[----:B------:R-:W-:Y:S02]  /*5ac0*/  CS2R R52, SRZ ;  /* 0x0000000000347805 */ /* 0x000fe4000001ff00 */
[----:B------:R-:W-:Y:S02]  /*5ad0*/  LOP3.LUT P4, R84, R67, 0xff, RZ, 0xc0, !PT ;  /* 0x000000ff43547812 */ /* 0x000fe4000788c0ff */
[----:B------:R-:W-:Y:S02]  /*5ae0*/  CS2R R58, SRZ ;  /* 0x00000000003a7805 */ /* 0x000fe4000001ff00 */
[----:B------:R-:W-:Y:S02]  /*5af0*/  SEL R0, RZ, 0xffffffff, P3 ;  /* 0xffffffffff007807 */ /* 0x000fe40001800000 */
[----:B------:R-:W-:Y:S02]  /*5b00*/  CS2R R56, SRZ ;  /* 0x0000000000387805 */ /* 0x000fe4000001ff00 */
[----:B------:R-:W-:Y:S02]  /*5b10*/  P2R R87, PR, RZ, 0x20 ;  /* 0x00000020ff577803 */ /* 0x000fe40000000000 */
[----:B------:R-:W-:Y:S02]  /*5b20*/  @P5 SHF.L.U32 R2, R77, 0x1f, RZ ;  /* 0x0000001f4d025819 */ /* 0x000fe400000006ff */
[----:B------:R-:W-:Y:S02]  /*5b30*/  @P2 SEL R0, R5, R0, !P4 ;  /* 0x0000000005002207 */ /* 0x000fe40006000000 */
[----:B------:R-:W1:Y:S02]  /*5b40*/  @P5 SYNCS.PHASECHK.TRANS64.TRYWAIT P1, [UR48+0x40], R2 ;  /* 0x00004002ff0055a7 */ /* 0x000e640008021130 */
[----:B------:R-:W-:Y:S04]  /*5b50*/  LOP3.LUT R0, R0, 0x1, RZ, 0xc0, !PT ;  /* 0x0000000100007812 */ /* 0x000fe800078ec0ff */
[----:B------:R-:W-:Y:S04]  /*5b60*/  ISETP.NE.U32.AND P2, PT, R0, 0x1, PT ;  /* 0x000000010000780c */ /* 0x000fe80003f45070 */
[----:B------:R-:W-:Y:S01]  /*5b70*/  P2R R90, PR, RZ, 0x4 ;  /* 0x00000004ff5a7803 */ /* 0x000fe20000000000 */
[----:B------:R3:W4:Y:S01]  /*5b80*/  SYNCS.PHASECHK.TRANS64.TRYWAIT P0, [R88+URZ+0xb0], R3 ;  /* 0x0000b003580075a7 */ /* 0x00072200080011ff */
[----:B-1----:R-:W-:Y:S01]  /*5b90*/  @P5 SEL R89, RZ, 0x1, !P1 ;  /* 0x00000001ff595807 */ /* 0x002fe20004800000 */
[----:B---3--:R-:W-:Y:S06]  /*5ba0*/  @!P5 BRA `(.L_x_91) ;  /* 0x000000000058d947 */ /* 0x008fec0003800000 */
[----:B------:R-:W-:Y:S01]  /*5bb0*/  IMAD.MOV.U32 R47, RZ, RZ, RZ ;  /* 0x000000ffff2f7224 */ /* 0x000fe200078e00ff */
[----:B------:R-:W-:Y:S01]  /*5bc0*/  ISETP.NE.AND P1, PT, R89, RZ, PT ;  /* 0x000000ff5900720c */ /* 0x000fe20003f25270 */
[----:B------:R-:W-:Y:S01]  /*5bd0*/  BSSY B0, `(.L_x_92) ;  /* 0x000000c000007945 */ /* 0x000fe20003800000 */
[----:B------:R-:W-:Y:S02]  /*5be0*/  CS2R R58, SRZ ;  /* 0x00000000003a7805 */ /* 0x000fe4000001ff00 */
[----:B------:R-:W-:Y:S02]  /*5bf0*/  CS2R R56, SRZ ;  /* 0x0000000000387805 */ /* 0x000fe4000001ff00 */
[----:B------:R-:W-:Y:S02]  /*5c00*/  CS2R R54, SRZ ;  /* 0x0000000000367805 */ /* 0x000fe4000001ff00 */
[----:B------:R-:W-:Y:S02]  /*5c10*/  CS2R R52, SRZ ;  /* 0x0000000000347805 */ /* 0x000fe4000001ff00 */
[----:B------:R-:W-:Y:S02]  /*5c20*/  CS2R R50, SRZ ;  /* 0x0000000000327805 */ /* 0x000fe4000001ff00 */
[----:B------:R-:W-:Y:S02]  /*5c30*/  CS2R R48, SRZ ;  /* 0x0000000000307805 */ /* 0x000fe4000001ff00 */
[----:B------:R-:W-:Y:S01]  /*5c40*/  CS2R R44, SRZ ;  /* 0x00000000002c7805 */ /* 0x000fe2000001ff00 */
[----:B------:R-:W-:Y:S06]  /*5c50*/  @P1 BRA `(.L_x_93) ;  /* 0x00000000000c1947 */ /* 0x000fec0003800000 */
[----:B------:R-:W-:Y:S04]  /*5c60*/  SHF.L.U32 R5, R77, 0x1f, RZ ;  /* 0x0000001f4d057819 */ /* 0x000fe800000006ff */
[----:B------:R-:W1:Y:S02]  /*5c70*/  SYNCS.PHASECHK.TRANS64.TRYWAIT P1, [UR48+0x40], R5 ;  /* 0x00004005ff0075a7 */ /* 0x000e640008021130 */
[----:B-1----:R-:W-:Y:S05]  /*5c80*/  @!P1 BRA `(.L_x_94) ;  /* 0x0000003000649947 */ /* 0x002fea0003800000 */
.L_x_93:
[----:B------:R-:W-:Y:S05]  /*5c90*/  BSYNC B0 ;  /* 0x0000000000007941 */ /* 0x000fea0003800000 */
.L_x_92:
[----:B------:R-:W-:Y:S01]  /*5ca0*/  ISETP.NE.AND P1, PT, R90, RZ, PT ;  /* 0x000000ff5a00720c */ /* 0x000fe20003f25270 */
[----:B------:R-:W-:Y:S11]  /*5cb0*/  HFMA2 R43, -RZ, RZ, 0, 5.9604644775390625e-08 ;  /* 0x00000001ff2b7431 */ /* 0x000ff600000001ff */
[----:B------:R-:W-:Y:S01]  /*5cc0*/  @!UPT UIADD3 URZ, UPT, UPT, URZ, URZ, URZ ;  /* 0x000000fffffff290 */ /* 0x000fe2000fffe0ff */
[----:B------:R3:W1:Y:S04]  /*5cd0*/  @P1 LDS.128 R56, [R80] ;  /* 0x0000000050381984 */ /* 0x0006680000000c00 */
[----:B------:R3:W1:Y:S04]  /*5ce0*/  @P1 LDS.128 R52, [R79+0x10] ;  /* 0x000010004f341984 */ /* 0x0006680000000c00 */
[----:B------:R3:W1:Y:S04]  /*5cf0*/  @P1 LDS.128 R48, [R78+0x20] ;  /* 0x000020004e301984 */ /* 0x0006680000000c00 */
[----:B------:R3:W1:Y:S02]  /*5d00*/  @P1 LDS.128 R44, [R86+0x30] ;  /* 0x00003000562c1984 */ /* 0x0006640000000c00 */
.L_x_91:
[----:B------:R-:W-:Y:S05]  /*5d10*/  BSYNC B1 ;  /* 0x0000000000017941 */ /* 0x000fea0003800000 */
.L_x_90:
[----:B-1----:R-:W-:Y:S04]  /*5d20*/  SHF.R.U32.HI R5, RZ, 0x15, R34 ;  /* 0x00000015ff057819 */ /* 0x002fe80000011622 */
[----:B------:R-:W-:Y:S01]  /*5d30*/  LOP3.LUT P1, RZ, R5, 0x3, R72, 0x48, !PT ;  /* 0x0000000305ff7812 */ /* 0x000fe20007824848 */
[----:B------:R-:W-:Y:S01]  /*5d40*/  @!UPT UIADD3 URZ, UPT, UPT, URZ, URZ, URZ ;  /* 0x000000fffffff290 */ /* 0x000fe2000fffe0ff */
[----:B----4-:R-:W-:Y:S11]  /*5d50*/  @P0 BRA `(.L_x_95) ;  /* 0x0000000000080947 */ /* 0x010ff60003800000 */
[----:B------:R-:W1:Y:S02]  /*5d60*/  SYNCS.PHASECHK.TRANS64.TRYWAIT P0, [R88+URZ+0xb0], R3 ;  /* 0x0000b003580075a7 */ /* 0x000e6400080011ff */
[----:B-1----:R-:W-:Y:S05]  /*5d70*/  @!P0 BRA `(.L_x_96) ;  /* 0x0000003000408947 */ /* 0x002fea0003800000 */
.L_x_95:
[----:B------:R-:W-:Y:S05]  /*5d80*/  @!P1 BRA `(.L_x_97) ;  /* 0x0000000000409947 */ /* 0x000fea0003800000 */
[----:B------:R-:W4:Y:S01]  /*5d90*/  LDCU.64 UR8, c[0x4][0x70] ;  /* 0x01000e00ff0877ac */ /* 0x000f220008000a00 */
[----:B-1----:R-:W-:Y:S01]  /*5da0*/  MOV R3, 0x0 ;  /* 0x0000000000037802 */ /* 0x002fe20000000f00 */
[----:B------:R-:W-:Y:S02]  /*5db0*/  HFMA2 R12, -RZ, RZ, 0, 5.9604644775390625e-08 ;  /* 0x00000001ff0c7431 */ /* 0x000fe400000001ff */
[----:B------:R-:W-:Y:S02]  /*5dc0*/  IMAD.MOV.U32 R8, RZ, RZ, 0x192 ;  /* 0x00000192ff087424 */ /* 0x000fe400078e00ff */
[----:B------:R-:W-:Y:S01]  /*5dd0*/  IMAD.MOV.U32 R13, RZ, RZ, RZ ;  /* 0x000000ffff0d7224 */ /* 0x000fe200078e00ff */
[----:B------:R-:W1:Y:S01]  /*5de0*/  LDCU.64 UR6, c[0x4][0x78] ;  /* 0x01000f00ff0677ac */ /* 0x000e620008000a00 */
[----:B------:R-:W2:Y:S01]  /*5df0*/  LDC.64 R2, c[0x4][R3] ;  /* 0x0100000003027b82 */ /* 0x000ea20000000a00 */
[----:B------:R-:W5:Y:S01]  /*5e00*/  LDCU.64 UR4, c[0x4][0x10] ;  /* 0x01000200ff0477ac */ /* 0x000f620008000a00 */
[----:B----4-:R-:W-:Y:S01]  /*5e10*/  MOV R5, UR9 ;  /* 0x0000000900057c02 */ /* 0x010fe20008000f00 */
[----:B------:R-:W-:Y:S01]  /*5e20*/  IMAD.U32 R4, RZ, RZ, UR8 ;  /* 0x00000008ff047e24 */ /* 0x000fe2000f8e00ff */
[----:B-1----:R-:W-:Y:S01]  /*5e30*/  MOV R7, UR7 ;  /* 0x0000000700077c02 */ /* 0x002fe20008000f00 */
[----:B------:R-:W-:Y:S01]  /*5e40*/  IMAD.U32 R6, RZ, RZ, UR6 ;  /* 0x00000006ff067e24 */ /* 0x000fe2000f8e00ff */
[----:B-----5:R-:W-:Y:S01]  /*5e50*/  MOV R11, UR5 ;  /* 0x00000005000b7c02 */ /* 0x020fe20008000f00 */
[----:B------:R-:W-:Y:S02]  /*5e60*/  IMAD.U32 R10, RZ, RZ, UR4 ;  /* 0x00000004ff0a7e24 */ /* 0x000fe4000f8e00ff */
[----:B------:R-:W-:Y:S07]  /*5e70*/  LEPC R20, `(.L_x_97) ;  /* 0x000000001014794e */ /* 0x000fee0000000000 */
[----:B--23--:R-:W-:Y:S05]  /*5e80*/  CALL.ABS.NOINC R2 ;  /* 0x0000000002007343 */ /* 0x00cfea0003c00000 */
.L_x_97:
[----:B------:R-:W-:Y:S01]  /*5e90*/  LOP3.LUT R20, R56, 0xffffe000, RZ, 0xc0, !PT ;  /* 0xffffe00038147812 */ /* 0x000fe200078ec0ff */
[----:B------:R-:W-:Y:S05]  /*5ea0*/  WARPSYNC.ALL ;  /* 0x0000000000007948 */ /* 0x000fea0003800000 */
[----:B------:R-:W-:Y:S01]  /*5eb0*/  R2UR UR4, R34 ;  /* 0x00000000220472ca */ /* 0x000fe200000e0000 */
[----:B------:R-:W-:Y:S01]  /*5ec0*/  BSSY.RECONVERGENT B0, `(.L_x_98) ;  /* 0x0000058000007945 */ /* 0x000fe20003800200 */
[----:B------:R-:W-:Y:S02]  /*5ed0*/  LOP3.LUT R21, R57, 0xffffe000, RZ, 0xc0, !PT ;  /* 0xffffe00039157812 */ /* 0x000fe400078ec0ff */
[----:B------:R-:W-:Y:S02]  /*5ee0*/  LOP3.LUT R40, R58, 0xffffe000, RZ, 0xc0, !PT ;  /* 0xffffe0003a287812 */ /* 0x000fe400078ec0ff */
[----:B------:R-:W-:Y:S02]  /*5ef0*/  LOP3.LUT R41, R52, 0xffffe000, RZ, 0xc0, !PT ;  /* 0xffffe00034297812 */ /* 0x000fe400078ec0ff */
[----:B------:R-:W-:Y:S05]  /*5f00*/  ISETP.NE.AND P0, PT, R82, RZ, PT ;  /* 0x000000ff5200720c */ /* 0x000fea0003f05270 */
[----:B------:R-:W2:Y:S02]  /*5f10*/  LDTM.x16 R4, tmem[UR4] ;  /* 0x00000004000479ee */ /* 0x000ea40008240000 */
[C---:B--2---:R-:W-:Y:S01]  /*5f20*/  FMUL R0, R32.reuse, R4 ;  /* 0x0000000420007220 */ /* 0x044fe20000400000 */
[C---:B------:R-:W-:Y:S01]  /*5f30*/  FMUL R2, R32.reuse, R5 ;  /* 0x0000000520027220 */ /* 0x040fe20000400000 */
[C---:B-1----:R-:W-:Y:S01]  /*5f40*/  FMUL R3, R32.reuse, R6 ;  /* 0x0000000620037220 */ /* 0x042fe20000400000 */
[----:B------:R-:W-:Y:S01]  /*5f50*/  FMUL R7, R32, R7 ;  /* 0x0000000720077220 */ /* 0x000fe20000400000 */
[----:B------:R-:W-:Y:S01]  /*5f60*/  FFMA R36, R35, R20, R0 ;  /* 0x0000001423247223 */ /* 0x000fe20000000000 */
[----:B------:R-:W-:Y:S01]  /*5f70*/  LOP3.LUT R20, R59, 0xffffe000, RZ, 0xc0, !PT ;  /* 0xffffe0003b147812 */ /* 0x000fe200078ec0ff */
[C---:B------:R-:W-:Y:S01]  /*5f80*/  FFMA R37, R35.reuse, R21, R2 ;  /* 0x0000001523257223 */ /* 0x040fe20000000002 */
[----:B------:R-:W-:Y:S01]  /*5f90*/  LOP3.LUT R21, R54, 0xffffe000, RZ, 0xc0, !PT ;  /* 0xffffe00036157812 */ /* 0x000fe200078ec0ff */
[----:B------:R-:W-:Y:S01]  /*5fa0*/  FFMA R38, R35, R40, R3 ;  /* 0x0000002823267223 */ /* 0x000fe20000000003 */
[----:B------:R-:W-:Y:S01]  /*5fb0*/  LOP3.LUT R40, R53, 0xffffe000, RZ, 0xc0, !PT ;  /* 0xffffe00035287812 */ /* 0x000fe200078ec0ff */
[----:B------:R-:W-:Y:S01]  /*5fc0*/  FFMA R39, R35, R20, R7 ;  /* 0x0000001423277223 */ /* 0x000fe20000000007 */
[----:B------:R-:W-:Y:S01]  /*5fd0*/  LOP3.LUT R20, R55, 0xffffe000, RZ, 0xc0, !PT ;  /* 0xffffe00037147812 */ /* 0x000fe200078ec0ff */
[C---:B------:R-:W-:Y:S01]  /*5fe0*/  FMUL R4, R32.reuse, R8 ;  /* 0x0000000820047220 */ /* 0x040fe20000400000 */
[----:B------:R-:W-:Y:S01]  /*5ff0*/  F2FP.TF32.F32.PACK_B R36, R36 ;  /* 0x00000024ff24723e */ /* 0x000fe200024050ff */
[C---:B------:R-:W-:Y:S01]  /*6000*/  FMUL R5, R32.reuse, R9 ;  /* 0x0000000920057220 */ /* 0x040fe20000400000 */
[----:B------:R-:W-:Y:S01]  /*6010*/  F2FP.TF32.F32.PACK_B R37, R37 ;  /* 0x00000025ff25723e */ /* 0x000fe200024050ff */
[C---:B------:R-:W-:Y:S01]  /*6020*/  FMUL R6, R32.reuse, R10 ;  /* 0x0000000a20067220 */ /* 0x040fe20000400000 */
[----:B------:R-:W-:Y:S01]  /*6030*/  FMUL R11, R32, R11 ;  /* 0x0000000b200b7220 */ /* 0x000fe20000400000 */
[----:B------:R-:W-:Y:S01]  /*6040*/  F2FP.TF32.F32.PACK_B R38, R38 ;  /* 0x00000026ff26723e */ /* 0x000fe200024050ff */
[C---:B------:R-:W-:Y:S01]  /*6050*/  FFMA R4, R35.reuse, R41, R4 ;  /* 0x0000002923047223 */ /* 0x040fe20000000004 */
[----:B------:R-:W-:Y:S01]  /*6060*/  F2FP.TF32.F32.PACK_B R39, R39 ;  /* 0x00000027ff27723e */ /* 0x000fe200024050ff */
[C---:B------:R-:W-:Y:S01]  /*6070*/  FFMA R5, R35.reuse, R40, R5 ;  /* 0x0000002823057223 */ /* 0x040fe20000000005 */
[C---:B------:R-:W-:Y:S01]  /*6080*/  FFMA R6, R35.reuse, R21, R6 ;  /* 0x0000001523067223 */ /* 0x040fe20000000006 */
[----:B------:R-:W-:Y:S01]  /*6090*/  FFMA R7, R35, R20, R11 ;  /* 0x0000001423077223 */ /* 0x000fe2000000000b */
[----:B------:R-:W-:Y:S01]  /*60a0*/  LOP3.LUT R41, R48, 0xffffe000, RZ, 0xc0, !PT ;  /* 0xffffe00030297812 */ /* 0x000fe200078ec0ff */
[----:B------:R1:W-:Y:S01]  /*60b0*/  STS.128 [R80], R36 ;  /* 0x0000002450007388 */ /* 0x0003e20000000c00 */
[----:B------:R-:W-:Y:S01]  /*60c0*/  LOP3.LUT R40, R49, 0xffffe000, RZ, 0xc0, !PT ;  /* 0xffffe00031287812 */ /* 0x000fe200078ec0ff */
[C---:B------:R-:W-:Y:S01]  /*60d0*/  FMUL R8, R32.reuse, R12 ;  /* 0x0000000c20087220 */ /* 0x040fe20000400000 */
[----:B------:R-:W-:Y:S01]  /*60e0*/  FMUL R9, R32, R13 ;  /* 0x0000000d20097220 */ /* 0x000fe20000400000 */
[----:B------:R-:W-:Y:S01]  /*60f0*/  LOP3.LUT R21, R50, 0xffffe000, RZ, 0xc0, !PT ;  /* 0xffffe00032157812 */ /* 0x000fe200078ec0ff */
[C---:B------:R-:W-:Y:S01]  /*6100*/  FMUL R10, R32.reuse, R14 ;  /* 0x0000000e200a7220 */ /* 0x040fe20000400000 */
[----:B------:R-:W-:Y:S01]  /*6110*/  LOP3.LUT R20, R51, 0xffffe000, RZ, 0xc0, !PT ;  /* 0xffffe00033147812 */ /* 0x000fe200078ec0ff */
[----:B------:R-:W-:Y:S01]  /*6120*/  FMUL R15, R32, R15 ;  /* 0x0000000f200f7220 */ /* 0x000fe20000400000 */
[----:B------:R-:W-:Y:S01]  /*6130*/  F2FP.TF32.F32.PACK_B R4, R4 ;  /* 0x00000004ff04723e */ /* 0x000fe200024050ff */
[C---:B------:R-:W-:Y:S01]  /*6140*/  FFMA R8, R35.reuse, R41, R8 ;  /* 0x0000002923087223 */ /* 0x040fe20000000008 */
[----:B------:R-:W-:Y:S01]  /*6150*/  F2FP.TF32.F32.PACK_B R5, R5 ;  /* 0x00000005ff05723e */ /* 0x000fe200024050ff */
[C---:B------:R-:W-:Y:S01]  /*6160*/  FFMA R9, R35.reuse, R40, R9 ;  /* 0x0000002823097223 */ /* 0x040fe20000000009 */
[----:B------:R-:W-:Y:S01]  /*6170*/  F2FP.TF32.F32.PACK_B R6, R6 ;  /* 0x00000006ff06723e */ /* 0x000fe200024050ff */
[C---:B------:R-:W-:Y:S01]  /*6180*/  FFMA R10, R35.reuse, R21, R10 ;  /* 0x00000015230a7223 */ /* 0x040fe2000000000a */
[----:B------:R-:W-:Y:S01]  /*6190*/  F2FP.TF32.F32.PACK_B R7, R7 ;  /* 0x00000007ff07723e */ /* 0x000fe200024050ff */
[----:B------:R-:W-:Y:S01]  /*61a0*/  FFMA R11, R35, R20, R15 ;  /* 0x00000014230b7223 */ /* 0x000fe2000000000f */
[----:B------:R-:W-:Y:S01]  /*61b0*/  LOP3.LUT R41, R44, 0xffffe000, RZ, 0xc0, !PT ;  /* 0xffffe0002c297812 */ /* 0x000fe200078ec0ff */
[C---:B------:R-:W-:Y:S01]  /*61c0*/  FMUL R12, R32.reuse, R16 ;  /* 0x00000010200c7220 */ /* 0x040fe20000400000 */
[----:B------:R-:W-:Y:S01]  /*61d0*/  LOP3.LUT R40, R45, 0xffffe000, RZ, 0xc0, !PT ;  /* 0xffffe0002d287812 */ /* 0x000fe200078ec0ff */
[----:B------:R1:W-:Y:S01]  /*61e0*/  STS.128 [R79+0x10], R4 ;  /* 0x000010044f007388 */ /* 0x0003e20000000c00 */
        /* <DEDUP_REMOVED lines=13> */
[----:B------:R-:W-:Y:S02]  /*62c0*/  F2FP.TF32.F32.PACK_B R12, R12 ;  /* 0x0000000cff0c723e */ /* 0x000fe400024050ff */
[----:B------:R-:W-:Y:S01]  /*62d0*/  F2FP.TF32.F32.PACK_B R13, R13 ;  /* 0x0000000dff0d723e */ /* 0x000fe200024050ff */
[----:B------:R1:W-:Y:S01]  /*62e0*/  STS.128 [R78+0x20], R8 ;  /* 0x000020084e007388 */ /* 0x0003e20000000c00 */
[----:B------:R-:W-:Y:S02]  /*62f0*/  F2FP.TF32.F32.PACK_B R14, R14 ;  /* 0x0000000eff0e723e */ /* 0x000fe400024050ff */
[----:B------:R-:W-:Y:S05]  /*6300*/  F2FP.TF32.F32.PACK_B R15, R15 ;  /* 0x0000000fff0f723e */ /* 0x000fea00024050ff */
[----:B------:R1:W-:Y:S01]  /*6310*/  STS.128 [R86+0x30], R12 ;  /* 0x0000300c56007388 */ /* 0x0003e20000000c00 */
[----:B------:R-:W-:Y:S01]  /*6320*/  @!PT LDS RZ, [RZ] ;  /* 0x00000000fffff984 */ /* 0x000fe20000000800 */
[----:B------:R-:W-:Y:S01]  /*6330*/  @!PT LDS RZ, [RZ] ;  /* 0x00000000fffff984 */ /* 0x000fe20000000800 */
[----:B------:R-:W-:Y:S01]  /*6340*/  @!PT LDS RZ, [RZ] ;  /* 0x00000000fffff984 */ /* 0x000fe20000000800 */
[----:B------:R-:W-:Y:S01]  /*6350*/  @!PT LDS RZ, [RZ] ;  /* 0x00000000fffff984 */ /* 0x000fe20000000800 */
[----:B------:R2:W-:Y:S07]  /*6360*/  MEMBAR.ALL.CTA ;  /* 0x0000000000007992 */ /* 0x0005ee0000008000 */
[----:B--2---:R-:W2:Y:S02]  /*6370*/  FENCE.VIEW.ASYNC.S ;  /* 0x00000000000073c6 */ /* 0x004ea40000000000 */
[----:B--2---:R-:W-:Y:S06]  /*6380*/  BAR.SYNC.DEFER_BLOCKING 0x1, 0x80 ;  /* 0x0042000000007b1d */ /* 0x004fec0000010000 */
[----:B------:R-:W-:Y:S05]  /*6390*/  @P0 BRA `(.L_x_99) ;  /* 0x0000000000280947 */ /* 0x000fea0003800000 */
[----:B------:R-:W-:Y:S02]  /*63a0*/  UIADD3 UR4, UPT, UPT, UR48, 0x200, URZ ;  /* 0x0000020030047890 */ /* 0x000fe4000fffe0ff */
[----:B------:R-:W-:Y:S01]  /*63b0*/  UIADD3 UR6, UP0, UPT, UR52, 0x680, URZ ;  /* 0x0000068034067890 */ /* 0x000fe2000ff1e0ff */
[----:B------:R-:W-:Y:S03]  /*63c0*/  UMOV UR43, UR36 ;  /* 0x00000024002b7c82 */ /* 0x000fe60008000000 */
[----:B------:R-:W-:Y:S01]  /*63d0*/  MOV R73, UR4 ;  /* 0x0000000400497c02 */ /* 0x000fe20008000f00 */
[----:B------:R-:W-:Y:S03]  /*63e0*/  UIADD3.X UR7, UPT, UPT, URZ, UR53, URZ, UP0, !UPT ;  /* 0x00000035ff077290 */ /* 0x000fe600087fe4ff */
[----:B------:R-:W-:Y:S11]  /*63f0*/  R2UR UR40, R73 ;  /* 0x00000000492872ca */ /* 0x000ff600000e0000 */
[----:B------:R-:W-:Y:S02]  /*6400*/  @!UPT UIADD3 URZ, UPT, UPT, URZ, URZ, URZ ;  /* 0x000000fffffff290 */ /* 0x000fe4000fffe0ff */
[----:B------:R2:W-:Y:S01]  /*6410*/  UTMASTG.3D [UR40], [UR6] ;  /* 0x00000028060073b5 */ /* 0x0005e20008010000 */
[----:B------:R0:W-:Y:S01]  /*6420*/  UTMACMDFLUSH ;  /* 0x00000000000079b7 */ /* 0x0001e20000000000 */
[----:B--2---:R-:W-:Y:S04]  /*6430*/  DEPBAR.LE SB0, 0x1 ;  /* 0x000080400000791a */ /* 0x004fe80000000000 */
.L_x_99:
[----:B------:R-:W-:Y:S05]  /*6440*/  BSYNC.RECONVERGENT B0 ;  /* 0x0000000000007941 */ /* 0x000fea0003800200 */
.L_x_98:
[----:B------:R-:W-:Y:S01]  /*6450*/  BAR.SYNC.DEFER_BLOCKING 0x1, 0x80 ;  /* 0x0042000000007b1d */ /* 0x000fe20000010000 */
[----:B------:R-:W-:Y:S01]  /*6460*/  ISETP.NE.AND P1, PT, R87, RZ, PT ;  /* 0x000000ff5700720c */ /* 0x000fe20003f25270 */
[----:B------:R-:W-:Y:S01]  /*6470*/  UISETP.NE.AND UP0, UPT, UR49, URZ, UPT ;  /* 0x000000ff3100728c */ /* 0x000fe2000bf05270 */
[----:B------:R-:W-:Y:S11]  /*6480*/  LEA R3, R43, UR48, 0x3 ;  /* 0x000000302b037c11 */ /* 0x000ff6000f8e18ff */
[----:B------:R-:W-:Y:S01]  /*6490*/  @P1 SHF.L.U32 R2, R77, 0x1f, RZ ;  /* 0x0000001f4d021819 */ /* 0x000fe200000006ff */
[----:B------:R-:W-:Y:S06]  /*64a0*/  BRA.U !UP0, `(.L_x_100) ;  /* 0x0000000108247547 */ /* 0x000fec000b800000 */
[----:B-1----:R-:W-:Y:S01]  /*64b0*/  IMAD.U32 R5, RZ, RZ, UR51 ;  /* 0x00000033ff057e24 */ /* 0x002fe2000f8e00ff */
[----:B------:R-:W-:Y:S01]  /*64c0*/  MOV R0, UR37 ;  /* 0x0000002500007c02 */ /* 0x000fe20008000f00 */
[----:B------:R-:W-:Y:S03]  /*64d0*/  UIADD3 UR51, UPT, UPT, UR51, 0x1, URZ ;  /* 0x0000000133337890 */ /* 0x000fe6000fffe0ff */
[----:B------:R-:W-:Y:S01]  /*64e0*/  @P1 LEA R5, R5, UR48, 0x3 ;  /* 0x0000003005051c11 */ /* 0x000fe2000f8e18ff */
[----:B------:R-:W-:Y:S04]  /*64f0*/  UISETP.NE.AND UP0, UPT, UR51, 0x4, UPT ;  /* 0x000000043300788c */ /* 0x000fe8000bf05270 */
[----:B------:R-:W-:Y:S01]  /*6500*/  @P1 VIADD R5, R5, 0x60 ;  /* 0x0000006005051836 */ /* 0x000fe20000000000 */
[----:B------:R-:W-:Y:S04]  /*6510*/  USEL UR51, UR51, URZ, UP0 ;  /* 0x000000ff33337287 */ /* 0x000fe80008000000 */
[----:B------:R-:W-:Y:S04]  /*6520*/  @P1 PRMT R0, R0, 0x654, R5 ;  /* 0x0000065400001816 */ /* 0x000fe80000000005 */
[----:B------:R2:W-:Y:S04]  /*6530*/  @P1 SYNCS.ARRIVE.TRANS64.RED.A1T0 RZ, [R0+URZ], RZ ;  /* 0x000000ff00ff19a7 */ /* 0x0005e800081004ff */
.L_x_100:
[----:B------:R-:W4:Y:S01]  /*6540*/  @P1 SYNCS.PHASECHK.TRANS64.TRYWAIT P0, [R3+URZ+0x40], R2 ;  /* 0x00004002030015a7 */ /* 0x000f2200080011ff */
[----:B------:R-:W-:Y:S01]  /*6550*/  BSSY B1, `(.L_x_101) ;  /* 0x0000016000017945 */ /* 0x000fe20003800000 */
[----:B----4-:R-:W-:Y:S03]  /*6560*/  @P1 SEL R89, RZ, 0x1, !P0 ;  /* 0x00000001ff591807 */ /* 0x010fe60004000000 */
[----:B------:R-:W-:Y:S05]  /*6570*/  @!P1 BRA `(.L_x_102) ;  /* 0x00000000004c9947 */ /* 0x000fea0003800000 */
[----:B------:R-:W-:Y:S01]  /*6580*/  ISETP.NE.AND P0, PT, R89, RZ, PT ;  /* 0x000000ff5900720c */ /* 0x000fe20003f05270 */
[----:B------:R-:W-:Y:S01]  /*6590*/  BSSY B0, `(.L_x_103) ;  /* 0x000000b000007945 */ /* 0x000fe20003800000 */
[----:B------:R-:W-:Y:S11]  /*65a0*/  ISETP.NE.AND P1, PT, R90, RZ, PT ;  /* 0x000000ff5a00720c */ /* 0x000ff60003f25270 */
[----:B------:R-:W-:Y:S02]  /*65b0*/  @!UPT UIADD3 URZ, UPT, UPT, URZ, URZ, URZ ;  /* 0x000000fffffff290 */ /* 0x000fe4000fffe0ff */
[C---:B-1----:R-:W-:Y:S01]  /*65c0*/  @P1 IMAD R6, R43.reuse, 0x2000, R80 ;  /* 0x000020002b061824 */ /* 0x042fe200078e0250 */
[C---:B------:R-:W-:Y:S01]  /*65d0*/  @P1 LEA R4, R43.reuse, R78, 0xd ;  /* 0x0000004e2b041211 */ /* 0x040fe200078e68ff */
[C---:B------:R-:W-:Y:S02]  /*65e0*/  @P1 IMAD R5, R43.reuse, 0x2000, R79 ;  /* 0x000020002b051824 */ /* 0x040fe400078e024f */
[----:B------:R-:W-:Y:S01]  /*65f0*/  @P1 IMAD R2, R43, 0x2000, R86 ;  /* 0x000020002b021824 */ /* 0x000fe200078e0256 */
[----:B------:R-:W-:Y:S06]  /*6600*/  @P0 BRA `(.L_x_104) ;  /* 0x00000000000c0947 */ /* 0x000fec0003800000 */
[----:B--2---:R-:W-:Y:S04]  /*6610*/  SHF.L.U32 R0, R77, 0x1f, RZ ;  /* 0x0000001f4d007819 */ /* 0x004fe800000006ff */
[----:B------:R-:W1:Y:S02]  /*6620*/  SYNCS.PHASECHK.TRANS64.TRYWAIT P0, [R3+URZ+0x40], R0 ;  /* 0x00004000030075a7 */ /* 0x000e6400080011ff */
[----:B-1----:R-:W-:Y:S05]  /*6630*/  @!P0 BRA `(.L_x_105) ;  /* 0x0000002800248947 */ /* 0x002fea0003800000 */
.L_x_104:
[----:B------:R-:W-:Y:S05]  /*6640*/  BSYNC B0 ;  /* 0x0000000000007941 */ /* 0x000fea0003800000 */
.L_x_103:
[----:B------:R-:W-:Y:S02]  /*6650*/  ISETP.NE.AND P0, PT, R90, RZ, PT ;  /* 0x000000ff5a00720c */ /* 0x000fe40003f05270 */
[----:B------:R-:W-:Y:S11]  /*6660*/  IADD3 R43, PT, PT, R43, 0x1, RZ ;  /* 0x000000012b2b7810 */ /* 0x000ff60007ffe0ff */
[----:B------:R4:W1:Y:S04]  /*6670*/  @P0 LDS.128 R56, [R6] ;  /* 0x0000000006380984 */ /* 0x0008680000000c00 */
[----:B------:R4:W1:Y:S04]  /*6680*/  @P0 LDS.128 R52, [R5+0x10] ;  /* 0x0000100005340984 */ /* 0x0008680000000c00 */
[----:B------:R4:W1:Y:S04]  /*6690*/  @P0 LDS.128 R48, [R4+0x20] ;  /* 0x0000200004300984 */ /* 0x0008680000000c00 */
[----:B------:R4:W1:Y:S02]  /*66a0*/  @P0 LDS.128 R44, [R2+0x30] ;  /* 0x00003000022c0984 */ /* 0x0008640000000c00 */
.L_x_102:
[----:B------:R-:W-:Y:S05]  /*66b0*/  BSYNC B1 ;  /* 0x0000000000017941 */ /* 0x000fea0003800000 */
.L_x_101:
[----:B-1----:R-:W-:Y:S05]  /*66c0*/  VIADD R3, R34, 0x10 ;  /* 0x0000001022037836 */ /* 0x002fea0000000000 */
[----:B------:R-:W-:Y:S04]  /*66d0*/  SHF.R.U32.HI R3, RZ, 0x15, R3 ;  /* 0x00000015ff037819 */ /* 0x000fe80000011603 */
[----:B------:R-:W-:Y:S11]  /*66e0*/  LOP3.LUT P0, RZ, R3, 0x3, R72, 0x48, !PT ;  /* 0x0000000303ff7812 */ /* 0x000ff60007804848 */
[----:B------:R-:W-:Y:S02]  /*66f0*/  @!UPT UIADD3 URZ, UPT, UPT, URZ, URZ, URZ ;  /* 0x000000fffffff290 */ /* 0x000fe4000fffe0ff */
[----:B------:R-:W-:Y:S05]  /*6700*/  @!P0 BRA `(.L_x_106) ;  /* 0x0000000000408947 */ /* 0x000fea0003800000 */
[----:B------:R-:W1:Y:S01]  /*6710*/  LDCU.64 UR8, c[0x4][0x70] ;  /* 0x01000e00ff0877ac */ /* 0x000e620008000a00 */
[----:B------:R-:W-:Y:S01]  /*6720*/  MOV R3, 0x0 ;  /* 0x0000000000037802 */ /* 0x000fe20000000f00 */
[----:B------:R-:W-:Y:S02]  /*6730*/  HFMA2 R12, -RZ, RZ, 0, 5.9604644775390625e-08 ;  /* 0x00000001ff0c7431 */ /* 0x000fe400000001ff */
[----:B------:R-:W-:Y:S02]  /*6740*/  IMAD.MOV.U32 R8, RZ, RZ, 0x192 ;  /* 0x00000192ff087424 */ /* 0x000fe400078e00ff */
[----:B------:R-:W-:Y:S01]  /*6750*/  IMAD.MOV.U32 R13, RZ, RZ, RZ ;  /* 0x000000ffff0d7224 */ /* 0x000fe200078e00ff */
[----:B------:R-:W5:Y:S01]  /*6760*/  LDCU.64 UR6, c[0x4][0x78] ;  /* 0x01000f00ff0677ac */ /* 0x000f620008000a00 */
[----:B----4-:R-:W4:Y:S01]  /*6770*/  LDC.64 R2, c[0x4][R3] ;  /* 0x0100000003027b82 */ /* 0x010f220000000a00 */
[----:B------:R-:W2:Y:S01]  /*6780*/  LDCU.64 UR4, c[0x4][0x10] ;  /* 0x01000200ff0477ac */ /* 0x000ea20008000a00 */
[----:B-1----:R-:W-:Y:S01]  /*6790*/  MOV R5, UR9 ;  /* 0x0000000900057c02 */ /* 0x002fe20008000f00 */
[----:B------:R-:W-:Y:S01]  /*67a0*/  IMAD.U32 R4, RZ, RZ, UR8 ;  /* 0x00000008ff047e24 */ /* 0x000fe2000f8e00ff */
[----:B-----5:R-:W-:Y:S01]  /*67b0*/  MOV R7, UR7 ;  /* 0x0000000700077c02 */ /* 0x020fe20008000f00 */
[----:B------:R-:W-:Y:S01]  /*67c0*/  IMAD.U32 R6, RZ, RZ, UR6 ;  /* 0x00000006ff067e24 */ /* 0x000fe2000f8e00ff */
[----:B--2---:R-:W-:Y:S01]  /*67d0*/  MOV R11, UR5 ;  /* 0x00000005000b7c02 */ /* 0x004fe20008000f00 */
[----:B------:R-:W-:Y:S02]  /*67e0*/  IMAD.U32 R10, RZ, RZ, UR4 ;  /* 0x00000004ff0a7e24 */ /* 0x000fe4000f8e00ff */
[----:B------:R-:W-:Y:S07]  /*67f0*/  LEPC R20, `(.L_x_106) ;  /* 0x000000001014794e */ /* 0x000fee0000000000 */
[----:B---34-:R-:W-:Y:S05]  /*6800*/  CALL.ABS.NOINC R2 ;  /* 0x0000000002007343 */ /* 0x018fea0003c00000 */
.L_x_106:
[----:B------:R-:W-:Y:S01]  /*6810*/  LOP3.LUT R20, R56, 0xffffe000, RZ, 0xc0, !PT ;  /* 0xffffe00038147812 */ /* 0x000fe200078ec0ff */
[----:B------:R-:W-:Y:S05]  /*6820*/  WARPSYNC.ALL ;  /* 0x0000000000007948 */ /* 0x000fea0003800000 */
[----:B------:R-:W-:Y:S01]  /*6830*/  R2UR UR4, R34 ;  /* 0x00000000220472ca */ /* 0x000fe200000e0000 */
[----:B------:R-:W-:Y:S01]  /*6840*/  IMAD.U32 R92, RZ, RZ, UR51 ;  /* 0x00000033ff5c7e24 */ /* 0x000fe2000f8e00ff */
[----:B------:R-:W-:Y:S01]  /*6850*/  LOP3.LUT R21, R57, 0xffffe000, RZ, 0xc0, !PT ;  /* 0xffffe00039157812 */ /* 0x000fe200078ec0ff */
[----:B------:R-:W-:Y:S01]  /*6860*/  IMAD.U32 R91, RZ, RZ, UR37 ;  /* 0x00000025ff5b7e24 */ /* 0x000fe2000f8e00ff */
[----:B------:R-:W-:Y:S01]  /*6870*/  LOP3.LUT R40, R59, 0xffffe000, RZ, 0xc0, !PT ;  /* 0xffffe0003b287812 */ /* 0x000fe200078ec0ff */
[----:B------:R-:W-:Y:S01]  /*6880*/  BSSY.RECONVERGENT B0, `(.L_x_107) ;  /* 0x000005b000007945 */ /* 0x000fe20003800200 */
[----:B------:R-:W-:Y:S02]  /*6890*/  LOP3.LUT R41, R52, 0xffffe000, RZ, 0xc0, !PT ;  /* 0xffffe00034297812 */ /* 0x000fe400078ec0ff */
[----:B------:R-:W-:Y:S02]  /*68a0*/  LOP3.LUT R42, R53, 0xffffe000, RZ, 0xc0, !PT ;  /* 0xffffe000352a7812 */ /* 0x000fe400078ec0ff */
[----:B------:R-:W-:Y:S02]  /*68b0*/  ISETP.NE.AND P6, PT, R87, RZ, PT ;  /* 0x000000ff5700720c */ /* 0x000fe40003fc5270 */
[----:B------:R-:W-:Y:S01]  /*68c0*/  ISETP.NE.AND P0, PT, R82, RZ, PT ;  /* 0x000000ff5200720c */ /* 0x000fe20003f05270 */
[----:B----4-:R-:W2:Y:S10]  /*68d0*/  LDTM.x16 R4, tmem[UR4+0x10] ;  /* 0x00001004000479ee */ /* 0x010eb40008240000 */
[----:B------:R-:W-:Y:S02]  /*68e0*/  @P6 LEA R92, R92, UR48, 0x3 ;  /* 0x000000305c5c6c11 */ /* 0x000fe4000f8e18ff */
[----:B------:R-:W-:Y:S03]  /*68f0*/  @P6 SHF.L.U32 R93, R77, 0x1f, RZ ;  /* 0x0000001f4d5d6819 */ /* 0x000fe600000006ff */
[----:B------:R-:W-:Y:S05]  /*6900*/  @P6 VIADD R92, R92, 0x60 ;  /* 0x000000605c5c6836 */ /* 0x000fea0000000000 */
[----:B------:R-:W-:Y:S02]  /*6910*/  @P6 PRMT R91, R91, 0x654, R92 ;  /* 0x000006545b5b6816 */ /* 0x000fe4000000005c */
[----:B------:R-:W-:Y:S01]  /*6920*/  LEA R92, R43, UR48, 0x3 ;  /* 0x000000302b5c7c11 */ /* 0x000fe2000f8e18ff */
[C---:B--2---:R-:W-:Y:S01]  /*6930*/  FMUL R0, R32.reuse, R4 ;  /* 0x0000000420007220 */ /* 0x044fe20000400000 */
[C---:B------:R-:W-:Y:S01]  /*6940*/  FMUL R2, R32.reuse, R5 ;  /* 0x0000000520027220 */ /* 0x040fe20000400000 */
[C---:B------:R-:W-:Y:S01]  /*6950*/  FMUL R3, R32.reuse, R6 ;  /* 0x0000000620037220 */ /* 0x040fe20000400000 */
[----:B------:R-:W-:Y:S01]  /*6960*/  FMUL R7, R32, R7 ;  /* 0x0000000720077220 */ /* 0x000fe20000400000 */
[C---:B------:R-:W-:Y:S01]  /*6970*/  FFMA R36, R35.reuse, R20, R0 ;  /* 0x0000001423247223 */ /* 0x040fe20000000000 */
[----:B------:R-:W-:Y:S01]  /*6980*/  LOP3.LUT R20, R58, 0xffffe000, RZ, 0xc0, !PT ;  /* 0xffffe0003a147812 */ /* 0x000fe200078ec0ff */
[C---:B------:R-:W-:Y:S01]  /*6990*/  FFMA R37, R35.reuse, R21, R2 ;  /* 0x0000001523257223 */ /* 0x040fe20000000002 */
[----:B------:R-:W-:Y:S01]  /*69a0*/  LOP3.LUT R21, R48, 0xffffe000, RZ, 0xc0, !PT ;  /* 0xffffe00030157812 */ /* 0x000fe200078ec0ff */
[----:B------:R-:W-:Y:S01]  /*69b0*/  FMUL R4, R32, R8 ;  /* 0x0000000820047220 */ /* 0x000fe20000400000 */
[----:B------:R-:W-:Y:S01]  /*69c0*/  F2FP.TF32.F32.PACK_B R36, R36 ;  /* 0x00000024ff24723e */ /* 0x000fe200024050ff */
[C---:B------:R-:W-:Y:S01]  /*69d0*/  FFMA R38, R35.reuse, R20, R3 ;  /* 0x0000001423267223 */ /* 0x040fe20000000003 */
[----:B------:R-:W-:Y:S01]  /*69e0*/  LOP3.LUT R20, R54, 0xffffe000, RZ, 0xc0, !PT ;  /* 0xffffe00036147812 */ /* 0x000fe200078ec0ff */
[----:B------:R-:W-:Y:S01]  /*69f0*/  FFMA R39, R35, R40, R7 ;  /* 0x0000002823277223 */ /* 0x000fe20000000007 */
[----:B------:R-:W-:Y:S01]  /*6a00*/  LOP3.LUT R40, R55, 0xffffe000, RZ, 0xc0, !PT ;  /* 0xffffe00037287812 */ /* 0x000fe200078ec0ff */
[C---:B------:R-:W-:Y:S01]  /*6a10*/  FMUL R5, R32.reuse, R9 ;  /* 0x0000000920057220 */ /* 0x040fe20000400000 */
[C---:B------:R-:W-:Y:S01]  /*6a20*/  FMUL R6, R32.reuse, R10 ;  /* 0x0000000a20067220 */ /* 0x040fe20000400000 */
[C---:B------:R-:W-:Y:S01]  /*6a30*/  FMUL R11, R32.reuse, R11 ;  /* 0x0000000b200b7220 */ /* 0x040fe20000400000 */
[----:B------:R-:W-:Y:S01]  /*6a40*/  F2FP.TF32.F32.PACK_B R37, R37 ;  /* 0x00000025ff25723e */ /* 0x000fe200024050ff */
[C---:B------:R-:W-:Y:S01]  /*6a50*/  FFMA R4, R35.reuse, R41, R4 ;  /* 0x0000002923047223 */ /* 0x040fe20000000004 */
[----:B------:R-:W-:Y:S01]  /*6a60*/  F2FP.TF32.F32.PACK_B R38, R38 ;  /* 0x00000026ff26723e */ /* 0x000fe200024050ff */
[C---:B------:R-:W-:Y:S01]  /*6a70*/  FFMA R5, R35.reuse, R42, R5 ;  /* 0x0000002a23057223 */ /* 0x040fe20000000005 */
[----:B------:R-:W-:Y:S01]  /*6a80*/  F2FP.TF32.F32.PACK_B R39, R39 ;  /* 0x00000027ff27723e */ /* 0x000fe200024050ff */
[C---:B------:R-:W-:Y:S01]  /*6a90*/  FFMA R6, R35.reuse, R20, R6 ;  /* 0x0000001423067223 */ /* 0x040fe20000000006 */
[----:B------:R-:W-:Y:S01]  /*6aa0*/  FFMA R7, R35, R40, R11 ;  /* 0x0000002823077223 */ /* 0x000fe2000000000b */
        /* <DEDUP_REMOVED lines=47> */
[----:B------:R-:W-:Y:S02]  /*6da0*/  UIADD3 UR8, UP0, UPT, UR52, 0x680, URZ ;  /* 0x0000068034087890 */ /* 0x000fe4000ff1e0ff */
[----:B------:R-:W-:Y:S02]  /*6db0*/  UIADD3 UR5, UPT, UPT, UR41, 0x10, URZ ;  /* 0x0000001029057890 */ /* 0x000fe4000fffe0ff */
[----:B------:R-:W-:Y:S02]  /*6dc0*/  UIADD3 UR4, UPT, UPT, UR48, 0x2200, URZ ;  /* 0x0000220030047890 */ /* 0x000fe4000fffe0ff */
[----:B------:R-:W-:Y:S01]  /*6dd0*/  UIADD3.X UR9, UPT, UPT, URZ, UR53, URZ, UP0, !UPT ;  /* 0x00000035ff097290 */ /* 0x000fe200087fe4ff */
[----:B------:R-:W-:Y:S01]  /*6de0*/  UMOV UR6, UR42 ;  /* 0x0000002a00067c82 */ /* 0x000fe20008000000 */
[----:B------:R-:W-:Y:S07]  /*6df0*/  UMOV UR7, UR36 ;  /* 0x0000002400077c82 */ /* 0x000fee0008000000 */
[----:B------:R2:W-:Y:S01]  /*6e00*/  UTMASTG.3D [UR4], [UR8] ;  /* 0x00000004080073b5 */ /* 0x0005e20008010000 */
[----:B------:R0:W-:Y:S01]  /*6e10*/  UTMACMDFLUSH ;  /* 0x00000000000079b7 */ /* 0x0001e20000000000 */
[----:B--2---:R-:W-:Y:S04]  /*6e20*/  DEPBAR.LE SB0, 0x1 ;  /* 0x000080400000791a */ /* 0x004fe80000000000 */
.L_x_108:
[----:B------:R-:W-:Y:S05]  /*6e30*/  BSYNC.RECONVERGENT B0 ;  /* 0x0000000000007941 */ /* 0x000fea0003800200 */
.L_x_107:
[----:B------:R-:W-:Y:S01]  /*6e40*/  BAR.SYNC.DEFER_BLOCKING 0x1, 0x80 ;  /* 0x0042000000007b1d */ /* 0x000fe20000010000 */
[----:B------:R-:W-:Y:S04]  /*6e50*/  UIADD3 UR40, UPT, UPT, UR51, 0x1, URZ ;  /* 0x0000000133287890 */ /* 0x000fe8000fffe0ff */
[----:B------:R-:W-:Y:S04]  /*6e60*/  UISETP.NE.AND UP0, UPT, UR40, 0x4, UPT ;  /* 0x000000042800788c */ /* 0x000fe8000bf05270 */
[----:B------:R-:W-:Y:S01]  /*6e70*/  USEL UR40, UR40, URZ, UP0 ;  /* 0x000000ff28287287 */ /* 0x000fe20008000000 */
[----:B------:R2:W-:Y:S01]  /*6e80*/  @P6 SYNCS.ARRIVE.TRANS64.RED.A1T0 RZ, [R91+URZ], RZ ;  /* 0x000000ff5bff69a7 */ /* 0x0005e200081004ff */
[----:B------:R-:W-:Y:S01]  /*6e90*/  BSSY B1, `(.L_x_109) ;  /* 0x0000017000017945 */ /* 0x000fe20003800000 */
[----:B------:R-:W4:Y:S02]  /*6ea0*/  @P6 SYNCS.PHASECHK.TRANS64.TRYWAIT P0, [R92+URZ+0x40], R93 ;  /* 0x0000405d5c0065a7 */ /* 0x000f2400080011ff */
[----:B----4-:R-:W-:Y:S01]  /*6eb0*/  @P6 SEL R89, RZ, 0x1, !P0 ;  /* 0x00000001ff596807 */ /* 0x010fe20004000000 */
[----:B--2---:R-:W-:Y:S06]  /*6ec0*/  @!P6 BRA `(.L_x_110) ;  /* 0x00000000004ce947 */ /* 0x004fec0003800000 */
        /* <DEDUP_REMOVED lines=9> */
[----:B------:R-:W-:Y:S04]  /*6f60*/  SHF.L.U32 R5, R77, 0x1f, RZ ;  /* 0x0000001f4d057819 */ /* 0x000fe800000006ff */
[----:B------:R-:W1:Y:S02]  /*6f70*/  SYNCS.PHASECHK.TRANS64.TRYWAIT P0, [R92+URZ+0x40], R5 ;  /* 0x000040055c0075a7 */ /* 0x000e6400080011ff */
[----:B-1----:R-:W-:Y:S05]  /*6f80*/  @!P0 BRA `(.L_x_113) ;  /* 0x0000001c00e48947 */ /* 0x002fea0003800000 */
.L_x_112:
[----:B------:R-:W-:Y:S05]  /*6f90*/  BSYNC B0 ;  /* 0x0000000000007941 */ /* 0x000fea0003800000 */
.L_x_111:
[----:B------:R-:W-:Y:S02]  /*6fa0*/  ISETP.NE.AND P0, PT, R90, RZ, PT ;  /* 0x000000ff5a00720c */ /* 0x000fe40003f05270 */
[----:B------:R-:W-:Y:S11]  /*6fb0*/  IADD3 R43, PT, PT, R43, 0x1, RZ ;  /* 0x000000012b2b7810 */ /* 0x000ff60007ffe0ff */
[----:B------:R2:W4:Y:S04]  /*6fc0*/  @P0 LDS.128 R56, [R4] ;  /* 0x0000000004380984 */ /* 0x0005280000000c00 */
[----:B------:R2:W1:Y:S04]  /*6fd0*/  @P0 LDS.128 R52, [R3+0x10] ;  /* 0x0000100003340984 */ /* 0x0004680000000c00 */
[----:B------:R2:W1:Y:S04]  /*6fe0*/  @P0 LDS.128 R48, [R2+0x20] ;  /* 0x0000200002300984 */ /* 0x0004680000000c00 */
[----:B------:R2:W1:Y:S02]  /*6ff0*/  @P0 LDS.128 R44, [R0+0x30] ;  /* 0x00003000002c0984 */ /* 0x0004640000000c00 */
.L_x_110:
[----:B------:R-:W-:Y:S05]  /*7000*/  BSYNC B1 ;  /* 0x0000000000017941 */ /* 0x000fea0003800000 */
.L_x_109:
[----:B--2---:R-:W-:Y:S05]  /*7010*/  VIADD R3, R34, 0x20 ;  /* 0x0000002022037836 */ /* 0x004fea0000000000 */
[----:B------:R-:W-:Y:S04]  /*7020*/  SHF.R.U32.HI R3, RZ, 0x15, R3 ;  /* 0x00000015ff037819 */ /* 0x000fe80000011603 */
[----:B------:R-:W-:Y:S11]  /*7030*/  LOP3.LUT P0, RZ, R3, 0x3, R72, 0x48, !PT ;  /* 0x0000000303ff7812 */ /* 0x000ff60007804848 */
[----:B------:R-:W-:Y:S02]  /*7040*/  @!UPT UIADD3 URZ, UPT, UPT, URZ, URZ, URZ ;  /* 0x000000fffffff290 */ /* 0x000fe4000fffe0ff */
[----:B------:R-:W-:Y:S05]  /*7050*/  @!P0 BRA `(.L_x_114) ;  /* 0x0000000000408947 */ /* 0x000fea0003800000 */
[----:B------:R-:W2:Y:S01]  /*7060*/  LDCU.64 UR8, c[0x4][0x70] ;  /* 0x01000e00ff0877ac */ /* 0x000ea20008000a00 */
[----:B------:R-:W-:Y:S01]  /*7070*/  MOV R3, 0x0 ;  /* 0x0000000000037802 */ /* 0x000fe20000000f00 */
[----:B-1----:R-:W-:Y:S02]  /*7080*/  HFMA2 R12, -RZ, RZ, 0, 5.9604644775390625e-08 ;  /* 0x00000001ff0c7431 */ /* 0x002fe400000001ff */
[----:B------:R-:W-:Y:S02]  /*7090*/  IMAD.MOV.U32 R8, RZ, RZ, 0x192 ;  /* 0x00000192ff087424 */ /* 0x000fe400078e00ff */
[----:B------:R-:W-:Y:S01]  /*70a0*/  IMAD.MOV.U32 R13, RZ, RZ, RZ ;  /* 0x000000ffff0d7224 */ /* 0x000fe200078e00ff */
[----:B------:R-:W1:Y:S01]  /*70b0*/  LDCU.64 UR6, c[0x4][0x78] ;  /* 0x01000f00ff0677ac */ /* 0x000e620008000a00 */
[----:B------:R-:W3:Y:S01]  /*70c0*/  LDC.64 R2, c[0x4][R3] ;  /* 0x0100000003027b82 */ /* 0x000ee20000000a00 */
[----:B------:R-:W5:Y:S01]  /*70d0*/  LDCU.64 UR4, c[0x4][0x10] ;  /* 0x01000200ff0477ac */ /* 0x000f620008000a00 */
[----:B--2---:R-:W-:Y:S01]  /*70e0*/  MOV R5, UR9 ;  /* 0x0000000900057c02 */ /* 0x004fe20008000f00 */
[----:B------:R-:W-:Y:S01]  /*70f0*/  IMAD.U32 R4, RZ, RZ, UR8 ;  /* 0x00000008ff047e24 */ /* 0x000fe2000f8e00ff */
[----:B-1----:R-:W-:Y:S01]  /*7100*/  MOV R7, UR7 ;  /* 0x0000000700077c02 */ /* 0x002fe20008000f00 */
[----:B------:R-:W-:Y:S01]  /*7110*/  IMAD.U32 R6, RZ, RZ, UR6 ;  /* 0x00000006ff067e24 */ /* 0x000fe2000f8e00ff */
[----:B-----5:R-:W-:Y:S01]  /*7120*/  MOV R11, UR5 ;  /* 0x00000005000b7c02 */ /* 0x020fe20008000f00 */
[----:B------:R-:W-:Y:S02]  /*7130*/  IMAD.U32 R10, RZ, RZ, UR4 ;  /* 0x00000004ff0a7e24 */ /* 0x000fe4000f8e00ff */
[----:B------:R-:W-:Y:S07]  /*7140*/  LEPC R20, `(.L_x_114) ;  /* 0x000000001014794e */ /* 0x000fee0000000000 */
[----:B---34-:R-:W-:Y:S05]  /*7150*/  CALL.ABS.NOINC R2 ;  /* 0x0000000002007343 */ /* 0x018fea0003c00000 */
.L_x_114:
[----:B----4-:R-:W-:Y:S01]  /*7160*/  LOP3.LUT R20, R56, 0xffffe000, RZ, 0xc0, !PT ;  /* 0xffffe00038147812 */ /* 0x010fe200078ec0ff */
[----:B------:R-:W-:Y:S05]  /*7170*/  WARPSYNC.ALL ;  /* 0x0000000000007948 */ /* 0x000fea0003800000 */
[----:B------:R-:W-:Y:S01]  /*7180*/  R2UR UR4, R34 ;  /* 0x00000000220472ca */ /* 0x000fe200000e0000 */
[----:B-1----:R-:W-:Y:S01]  /*7190*/  IMAD.U32 R92, RZ, RZ, UR40 ;  /* 0x00000028ff5c7e24 */ /* 0x002fe2000f8e00ff */
        /* <DEDUP_REMOVED lines=8> */
[----:B------:R-:W1:Y:S10]  /*7220*/  LDTM.x16 R4, tmem[UR4+0x20] ;  /* 0x00002004000479ee */ /* 0x000e740008240000 */
[----:B------:R-:W-:Y:S02]  /*7230*/  @P6 LEA R92, R92, UR48, 0x3 ;  /* 0x000000305c5c6c11 */ /* 0x000fe4000f8e18ff */
[----:B------:R-:W-:Y:S03]  /*7240*/  @P6 SHF.L.U32 R93, R77, 0x1f, RZ ;  /* 0x0000001f4d5d6819 */ /* 0x000fe600000006ff */
[----:B------:R-:W-:Y:S05]  /*7250*/  @P6 VIADD R92, R92, 0x60 ;  /* 0x000000605c5c6836 */ /* 0x000fea0000000000 */
[----:B------:R-:W-:Y:S02]  /*7260*/  @P6 PRMT R91, R91, 0x654, R92 ;  /* 0x000006545b5b6816 */ /* 0x000fe4000000005c */
[----:B------:R-:W-:Y:S01]  /*7270*/  LEA R92, R43, UR48, 0x3 ;  /* 0x000000302b5c7c11 */ /* 0x000fe2000f8e18ff */
[C---:B-1----:R-:W-:Y:S01]  /*7280*/  FMUL R0, R32.reuse, R4 ;  /* 0x0000000420007220 */ /* 0x042fe20000400000 */
        /* <DEDUP_REMOVED lines=79> */
.L_x_116:
[----:B------:R-:W-:Y:S05]  /*7780*/  BSYNC.RECONVERGENT B0 ;  /* 0x0000000000007941 */ /* 0x000fea0003800200 */
.L_x_115:
        /* <DEDUP_REMOVED lines=13> */
[C---:B------:R-:W-:Y:S01]  /*7860*/  @P1 IMAD R3, R43.reuse, 0x2000, R80 ;  /* 0x000020002b031824 */ /* 0x040fe200078e0250 */
[C---:B------:R-:W-:Y:S01]  /*7870*/  @P1 LEA R0, R43.reuse, R78, 0xd ;  /* 0x0000004e2b001211 */ /* 0x040fe200078e68ff */
[C---:B------:R-:W-:Y:S02]  /*7880*/  @P1 IMAD R2, R43.reuse, 0x2000, R79 ;  /* 0x000020002b021824 */ /* 0x040fe400078e024f */
[----:B------:R-:W-:Y:S01]  /*7890*/  @P1 IMAD R43, R43, 0x2000, R86 ;  /* 0x000020002b2b1824 */ /* 0x000fe200078e0256 */
[----:B------:R-:W-:Y:S06]  /*78a0*/  @P0 BRA `(.L_x_120) ;  /* 0x00000000000c0947 */ /* 0x000fec0003800000 */
[----:B-1----:R-:W-:Y:S04]  /*78b0*/  SHF.L.U32 R5, R77, 0x1f, RZ ;  /* 0x0000001f4d057819 */ /* 0x002fe800000006ff */
[----:B------:R-:W1:Y:S02]  /*78c0*/  SYNCS.PHASECHK.TRANS64.TRYWAIT P0, [R92+URZ+0x40], R5 ;  /* 0x000040055c0075a7 */ /* 0x000e6400080011ff */
[----:B-1----:R-:W-:Y:S05]  /*78d0*/  @!P0 BRA `(.L_x_121) ;  /* 0x0000001400a48947 */ /* 0x002fea0003800000 */
.L_x_120:
[----:B------:R-:W-:Y:S05]  /*78e0*/  BSYNC B0 ;  /* 0x0000000000007941 */ /* 0x000fea0003800000 */
.L_x_119:
[----:B------:R-:W-:Y:S11]  /*78f0*/  ISETP.NE.AND P0, PT, R90, RZ, PT ;  /* 0x000000ff5a00720c */ /* 0x000ff60003f05270 */
[----:B------:R-:W-:Y:S02]  /*7900*/  @!UPT UIADD3 URZ, UPT, UPT, URZ, URZ, URZ ;  /* 0x000000fffffff290 */ /* 0x000fe4000fffe0ff */
[----:B------:R2:W4:Y:S04]  /*7910*/  @P0 LDS.128 R56, [R3] ;  /* 0x0000000003380984 */ /* 0x0005280000000c00 */
[----:B------:R2:W1:Y:S04]  /*7920*/  @P0 LDS.128 R52, [R2+0x10] ;  /* 0x0000100002340984 */ /* 0x0004680000000c00 */
[----:B------:R2:W1:Y:S04]  /*7930*/  @P0 LDS.128 R48, [R0+0x20] ;  /* 0x0000200000300984 */ /* 0x0004680000000c00 */
[----:B------:R2:W1:Y:S02]  /*7940*/  @P0 LDS.128 R44, [R43+0x30] ;  /* 0x000030002b2c0984 */ /* 0x0004640000000c00 */
.L_x_118:
[----:B------:R-:W-:Y:S05]  /*7950*/  BSYNC B1 ;  /* 0x0000000000017941 */ /* 0x000fea0003800000 */
.L_x_117:
        /* <DEDUP_REMOVED lines=21> */
.L_x_122:
[----:B------:R-:W-:Y:S01]  /*7ab0*/  ISETP.NE.AND P0, PT, R82, RZ, PT ;  /* 0x000000ff5200720c */ /* 0x000fe20003f05270 */
[----:B------:R-:W-:Y:S05]  /*7ac0*/  WARPSYNC.ALL ;  /* 0x0000000000007948 */ /* 0x000fea0003800000 */
[----:B------:R-:W-:Y:S01]  /*7ad0*/  R2UR UR4, R34 ;  /* 0x00000000220472ca */ /* 0x000fe200000e0000 */
[----:B------:R-:W-:Y:S01]  /*7ae0*/  BSSY.RECONVERGENT B0, `(.L_x_123) ;  /* 0x000005c000007945 */ /* 0x000fe20003800200 */
[----:B------:R-:W-:Y:S02]  /*7af0*/  R2UR UR5, R88 ;  /* 0x00000000580572ca */ /* 0x000fe400000e0000 */
[----:B----4-:R-:W-:Y:S02]  /*7b00*/  LOP3.LUT R0, R56, 0xffffe000, RZ, 0xc0, !PT ;  /* 0xffffe00038007812 */ /* 0x010fe400078ec0ff */
[----:B------:R-:W-:Y:S02]  /*7b10*/  LOP3.LUT R2, R57, 0xffffe000, RZ, 0xc0, !PT ;  /* 0xffffe00039027812 */ /* 0x000fe400078ec0ff */
[----:B------:R-:W-:Y:S02]  /*7b20*/  LOP3.LUT R3, R58, 0xffffe000, RZ, 0xc0, !PT ;  /* 0xffffe0003a037812 */ /* 0x000fe400078ec0ff */
[----:B------:R-:W-:Y:S02]  /*7b30*/  LOP3.LUT R20, R59, 0xffffe000, RZ, 0xc0, !PT ;  /* 0xffffe0003b147812 */ /* 0x000fe400078ec0ff */
[----:B-1----:R-:W-:Y:S01]  /*7b40*/  LOP3.LUT R21, R52, 0xffffe000, RZ, 0xc0, !PT ;  /* 0xffffe00034157812 */ /* 0x002fe200078ec0ff */
[----:B------:R-:W1:Y:S01]  /*7b50*/  LDTM.x16 R4, tmem[UR4+0x30] ;  /* 0x00003004000479ee */ /* 0x000e620008240000 */
[----:B------:R-:W-:Y:S01]  /*7b60*/  LOP3.LUT R36, R53, 0xffffe000, RZ, 0xc0, !PT ;  /* 0xffffe00035247812 */ /* 0x000fe200078ec0ff */
[----:B------:R-:W-:Y:S01]  /*7b70*/  UIADD3 UR5, UPT, UPT, UR5, 0xd0, URZ ;  /* 0x000000d005057890 */ /* 0x000fe2000fffe0ff */
[----:B------:R-:W-:Y:S01]  /*7b80*/  LOP3.LUT R37, R54, 0xffffe000, RZ, 0xc0, !PT ;  /* 0xffffe00036257812 */ /* 0x000fe200078ec0ff */
[----:B------:R-:W-:Y:S01]  /*7b90*/  NOP ;  /* 0x0000000000007918 */ /* 0x000fe20000000000 */
[----:B------:R-:W-:Y:S01]  /*7ba0*/  LOP3.LUT R38, R55, 0xffffe000, RZ, 0xc0, !PT ;  /* 0xffffe00037267812 */ /* 0x000fe200078ec0ff */
[----:B------:R-:W-:Y:S01]  /*7bb0*/  UPRMT UR5, UR37, 0x654, UR5 ;  /* 0x0000065425057896 */ /* 0x000fe20008000005 */
[----:B------:R-:W-:Y:S02]  /*7bc0*/  LOP3.LUT R39, R48, 0xffffe000, RZ, 0xc0, !PT ;  /* 0xffffe00030277812 */ /* 0x000fe400078ec0ff */
[----:B------:R-:W-:Y:S02]  /*7bd0*/  LOP3.LUT R40, R49, 0xffffe000, RZ, 0xc0, !PT ;  /* 0xffffe00031287812 */ /* 0x000fe400078ec0ff */
[----:B------:R-:W-:Y:S02]  /*7be0*/  LOP3.LUT R41, R50, 0xffffe000, RZ, 0xc0, !PT ;  /* 0xffffe00032297812 */ /* 0x000fe400078ec0ff */
[----:B------:R-:W-:Y:S02]  /*7bf0*/  LOP3.LUT R42, R51, 0xffffe000, RZ, 0xc0, !PT ;  /* 0xffffe000332a7812 */ /* 0x000fe400078ec0ff */
[----:B-1----:R-:W-:Y:S01]  /*7c00*/  SYNCS.ARRIVE.TRANS64.RED.A1T0 RZ, [UR5], RZ ;  /* 0x000000ffffff79a7 */ /* 0x002fe20008100405 */
[----:B------:R-:W-:Y:S02]  /*7c10*/  LOP3.LUT R43, R44, 0xffffe000, RZ, 0xc0, !PT ;  /* 0xffffe0002c2b7812 */ /* 0x000fe400078ec0ff */
[----:B------:R-:W-:Y:S02]  /*7c20*/  LOP3.LUT R44, R45, 0xffffe000, RZ, 0xc0, !PT ;  /* 0xffffe0002d2c7812 */ /* 0x000fe400078ec0ff */
[----:B------:R-:W-:Y:S02]  /*7c30*/  LOP3.LUT R45, R46, 0xffffe000, RZ, 0xc0, !PT ;  /* 0xffffe0002e2d7812 */ /* 0x000fe400078ec0ff */
[----:B------:R-:W-:Y:S01]  /*7c40*/  LOP3.LUT R46, R47, 0xffffe000, RZ, 0xc0, !PT ;  /* 0xffffe0002f2e7812 */ /* 0x000fe200078ec0ff */
[C---:B------:R-:W-:Y:S01]  /*7c50*/  FMUL R4, R32.reuse, R4 ;  /* 0x0000000420047220 */ /* 0x040fe20000400000 */
[C---:B------:R-:W-:Y:S01]  /*7c60*/  FMUL R5, R32.reuse, R5 ;  /* 0x0000000520057220 */ /* 0x040fe20000400000 */
[C---:B------:R-:W-:Y:S01]  /*7c70*/  FMUL R6, R32.reuse, R6 ;  /* 0x0000000620067220 */ /* 0x040fe20000400000 */
[C---:B------:R-:W-:Y:S01]  /*7c80*/  FMUL R7, R32.reuse, R7 ;  /* 0x0000000720077220 */ /* 0x040fe20000400000 */
[C---:B------:R-:W-:Y:S01]  /*7c90*/  FFMA R4, R35.reuse, R0, R4 ;  /* 0x0000000023047223 */ /* 0x040fe20000000004 */
[C---:B------:R-:W-:Y:S01]  /*7ca0*/  FFMA R5, R35.reuse, R2, R5 ;  /* 0x0000000223057223 */ /* 0x040fe20000000005 */
[C---:B------:R-:W-:Y:S01]  /*7cb0*/  FFMA R6, R35.reuse, R3, R6 ;  /* 0x0000000323067223 */ /* 0x040fe20000000006 */
[C---:B------:R-:W-:Y:S01]  /*7cc0*/  FFMA R7, R35.reuse, R20, R7 ;  /* 0x0000001423077223 */ /* 0x040fe20000000007 */
[C---:B------:R-:W-:Y:S01]  /*7cd0*/  FMUL R8, R32.reuse, R8 ;  /* 0x0000000820087220 */ /* 0x040fe20000400000 */
        /* <DEDUP_REMOVED lines=9> */
[----:B------:R-:W-:Y:S01]  /*7d70*/  F2FP.TF32.F32.PACK_B R7, R7 ;  /* 0x00000007ff07723e */ /* 0x000fe200024050ff */
[C---:B------:R-:W-:Y:S01]  /*7d80*/  FFMA R11, R35.reuse, R38, R11 ;  /* 0x00000026230b7223 */ /* 0x040fe2000000000b */
[C---:B------:R-:W-:Y:S01]  /*7d90*/  FMUL R12, R32.reuse, R12 ;  /* 0x0000000c200c7220 */ /* 0x040fe20000400000 */
[----:B------:R-:W-:Y:S01]  /*7da0*/  F2FP.TF32.F32.PACK_B R8, R8 ;  /* 0x00000008ff08723e */ /* 0x000fe200024050ff */
[C---:B------:R-:W-:Y:S01]  /*7db0*/  FMUL R13, R32.reuse, R13 ;  /* 0x0000000d200d7220 */ /* 0x040fe20000400000 */
[----:B------:R1:W-:Y:S01]  /*7dc0*/  STS.128 [R80+0x6000], R4 ;  /* 0x0060000450007388 */ /* 0x0003e20000000c00 */
        /* <DEDUP_REMOVED lines=8> */
[C---:B------:R-:W-:Y:S01]  /*7e50*/  FFMA R15, R35.reuse, R42, R15 ;  /* 0x0000002a230f7223 */ /* 0x040fe2000000000f */
[C---:B------:R-:W-:Y:S01]  /*7e60*/  FMUL R16, R32.reuse, R16 ;  /* 0x0000001020107220 */ /* 0x040fe20000400000 */
[----:B------:R-:W-:Y:S01]  /*7e70*/  F2FP.TF32.F32.PACK_B R12, R12 ;  /* 0x0000000cff0c723e */ /* 0x000fe200024050ff */
[----:B------:R1:W-:Y:S01]  /*7e80*/  STS.128 [R79+0x6010], R8 ;  /* 0x006010084f007388 */ /* 0x0003e20000000c00 */
[C---:B------:R-:W-:Y:S01]  /*7e90*/  FMUL R17, R32.reuse, R17 ;  /* 0x0000001120117220 */ /* 0x040fe20000400000 */
[C---:B------:R-:W-:Y:S01]  /*7ea0*/  FMUL R18, R32.reuse, R18 ;  /* 0x0000001220127220 */ /* 0x040fe20000400000 */
[----:B------:R-:W-:Y:S01]  /*7eb0*/  FMUL R19, R32, R19 ;  /* 0x0000001320137220 */ /* 0x000fe20000400000 */
[----:B------:R-:W-:Y:S01]  /*7ec0*/  F2FP.TF32.F32.PACK_B R13, R13 ;  /* 0x0000000dff0d723e */ /* 0x000fe200024050ff */
[C---:B------:R-:W-:Y:S01]  /*7ed0*/  FFMA R16, R35.reuse, R43, R16 ;  /* 0x0000002b23107223 */ /* 0x040fe20000000010 */
[----:B------:R-:W-:Y:S01]  /*7ee0*/  F2FP.TF32.F32.PACK_B R14, R14 ;  /* 0x0000000eff0e723e */ /* 0x000fe200024050ff */
[C---:B------:R-:W-:Y:S01]  /*7ef0*/  FFMA R17, R35.reuse, R44, R17 ;  /* 0x0000002c23117223 */ /* 0x040fe20000000011 */
[----:B------:R-:W-:Y:S01]  /*7f00*/  F2FP.TF32.F32.PACK_B R15, R15 ;  /* 0x0000000fff0f723e */ /* 0x000fe200024050ff */
[C---:B------:R-:W-:Y:S01]  /*7f10*/  FFMA R18, R35.reuse, R45, R18 ;  /* 0x0000002d23127223 */ /* 0x040fe20000000012 */
[----:B------:R-:W-:Y:S01]  /*7f20*/  FFMA R19, R35, R46, R19 ;  /* 0x0000002e23137223 */ /* 0x000fe20000000013 */
[----:B------:R-:W-:Y:S02]  /*7f30*/  F2FP.TF32.F32.PACK_B R16, R16 ;  /* 0x00000010ff10723e */ /* 0x000fe400024050ff */
[----:B------:R1:W-:Y:S01]  /*7f40*/  STS.128 [R78+0x6020], R12 ;  /* 0x0060200c4e007388 */ /* 0x0003e20000000c00 */
[----:B------:R-:W-:Y:S02]  /*7f50*/  F2FP.TF32.F32.PACK_B R17, R17 ;  /* 0x00000011ff11723e */ /* 0x000fe400024050ff */
        /* <DEDUP_REMOVED lines=20> */
.L_x_124:
[----:B------:R-:W-:Y:S05]  /*80a0*/  BSYNC.RECONVERGENT B0 ;  /* 0x0000000000007941 */ /* 0x000fea0003800200 */
.L_x_123:
[----:B------:R-:W-:Y:S01]  /*80b0*/  BAR.SYNC.DEFER_BLOCKING 0x1, 0x80 ;  /* 0x0042000000007b1d */ /* 0x000fe20000010000 */
[----:B------:R-:W-:Y:S01]  /*80c0*/  UISETP.NE.AND UP0, UPT, UR49, -0x4, UPT ;  /* 0xfffffffc3100788c */ /* 0x000fe2000bf05270 */
[----:B------:R-:W-:Y:S08]  /*80d0*/  IADD3 R0, PT, PT, R30, 0x1, RZ ;  /* 0x000000011e007810 */ /* 0x000ff00007ffe0ff */
[----:B------:R-:W-:Y:S05]  /*80e0*/  BRA.U !UP0, `(.L_x_125) ;  /* 0x0000000108287547 */ /* 0x000fea000b800000 */
[----:B------:R-:W-:Y:S01]  /*80f0*/  ISETP.NE.AND P0, PT, R87, RZ, PT ;  /* 0x000000ff5700720c */ /* 0x000fe20003f05270 */
[----:B------:R-:W-:Y:S01]  /*8100*/  IMAD.U32 R3, RZ, RZ, UR51 ;  /* 0x00000033ff037e24 */ /* 0x000fe2000f8e00ff */
[----:B------:R-:W-:Y:S01]  /*8110*/  UIADD3 UR51, UPT, UPT, UR51, 0x1, URZ ;  /* 0x0000000133337890 */ /* 0x000fe2000fffe0ff */
[----:B------:R-:W-:Y:S03]  /*8120*/  IMAD.U32 R2, RZ, RZ, UR37 ;  /* 0x00000025ff027e24 */ /* 0x000fe6000f8e00ff */
[----:B------:R-:W-:Y:S04]  /*8130*/  UISETP.NE.AND UP0, UPT, UR51, 0x4, UPT ;  /* 0x000000043300788c */ /* 0x000fe8000bf05270 */
[----:B------:R-:W-:Y:S03]  /*8140*/  USEL UR51, UR51, URZ, UP0 ;  /* 0x000000ff33337287 */ /* 0x000fe60008000000 */
[----:B------:R-:W-:Y:S05]  /*8150*/  @P0 LEA R3, R3, UR48, 0x3 ;  /* 0x0000003003030c11 */ /* 0x000fea000f8e18ff */
[----:B------:R-:W-:Y:S05]  /*8160*/  @P0 VIADD R3, R3, 0x60 ;  /* 0x0000006003030836 */ /* 0x000fea0000000000 */
[----:B------:R-:W-:Y:S04]  /*8170*/  @P0 PRMT R2, R2, 0x654, R3 ;  /* 0x0000065402020816 */ /* 0x000fe80000000003 */
[----:B------:R2:W-:Y:S03]  /*8180*/  @P0 SYNCS.ARRIVE.TRANS64.RED.A1T0 RZ, [R2+URZ], RZ ;  /* 0x000000ff02ff09a7 */ /* 0x0005e600081004ff */
.L_x_125:
[----:B------:R-:W-:Y:S01]  /*8190*/  ISETP.NE.AND P2, PT, R83, RZ, PT ;  /* 0x000000ff5300720c */ /* 0x000fe20003f45270 */
[----:B------:R-:W-:Y:S01]  /*81a0*/  UIADD3 UR49, UPT, UPT, UR49, 0x4, URZ ;  /* 0x0000000431317890 */ /* 0x000fe2000fffe0ff */
[----:B------:R-:W-:Y:S01]  /*81b0*/  ISETP.NE.AND P0, PT, R85, 0x2, PT ;  /* 0x000000025500780c */ /* 0x000fe20003f05270 */
[----:B------:R-:W-:Y:S01]  /*81c0*/  IMAD.IADD R20, R29, 0x1, R66 ;  /* 0x000000011d147824 */ /* 0x000fe200078e0242 */
[----:B------:R-:W-:Y:S01]  /*81d0*/  ISETP.NE.AND P1, PT, R0, 0x4, PT ;  /* 0x000000040000780c */ /* 0x000fe20003f25270 */
[----:B------:R-:W-:Y:S01]  /*81e0*/  IMAD.IADD R21, R31, 0x1, R68 ;  /* 0x000000011f157824 */ /* 0x000fe200078e0244 */
[----:B--2---:R-:W-:Y:S02]  /*81f0*/  SEL R2, RZ, 0x1, P0 ;  /* 0x00000001ff027807 */ /* 0x004fe40000000000 */
[----:B------:R-:W-:Y:S02]  /*8200*/  SEL R3, RZ, 0x1, P1 ;  /* 0x00000001ff037807 */ /* 0x000fe40000800000 */
[----:B------:R-:W-:Y:S02]  /*8210*/  LOP3.LUT R75, R75, R2, RZ, 0x3c, !PT ;  /* 0x000000024b4b7212 */ /* 0x000fe400078e3cff */
[----:B------:R-:W-:Y:S02]  /*8220*/  LOP3.LUT R76, R76, R3, RZ, 0x3c, !PT ;  /* 0x000000034c4c7212 */ /* 0x000fe400078e3cff */
[----:B------:R-:W-:Y:S02]  /*8230*/  @P2 R2UR UR36, R74 ;  /* 0x000000004a2422ca */ /* 0x000fe400000e0000 */
[----:B------:R-:W-:Y:S02]  /*8240*/  SEL R85, R85, RZ, P0 ;  /* 0x000000ff55557207 */ /* 0x000fe40000000000 */
[----:B------:R-:W-:Y:S01]  /*8250*/  SEL R30, R0, RZ, P1 ;  /* 0x000000ff001e7207 */ /* 0x000fe20000800000 */
[----:B------:R-:W-:Y:S10]  /*8260*/  @P2 BRA `(.L_x_126) ;  /* 0xffffffcc00502947 */ /* 0x000ff4000383ffff */
[----:B------:R-:W-:-:S09]  /*8270*/  UISETP.NE.AND UP0, UPT, UR50, URZ, UPT ;  /* 0x000000ff3200728c */ /* 0x000fd2000bf05270 */
[----:B------:R-:W-:Y:S05]  /*8280*/  BRA.U !UP0, `(.L_x_127) ;  /* 0x0000000108487547 */ /* 0x000fea000b800000 */
[----:B------:R-:W2:Y:S02]  /*8290*/  LDCU.64 UR4, c[0x0][0x890] ;  /* 0x00011200ff0477ac */ /* 0x000ea40008000a00 */
[----:B--2---:R-:W-:-:S04]  /*82a0*/  UISETP.NE.U32.AND UP0, UPT, UR4, URZ, UPT ;  /* 0x000000ff0400728c */ /* 0x004fc8000bf05070 */
[----:B------:R-:W-:-:S09]  /*82b0*/  UISETP.NE.AND.EX UP0, UPT, UR5, URZ, UPT, UP0 ;  /* 0x000000ff0500728c */ /* 0x000fd2000bf05300 */
[----:B------:R-:W-:Y:S05]  /*82c0*/  BRA.U UP0, `(.L_x_128) ;  /* 0x00000001000c7547 */ /* 0x000fea000b800000 */
[----:B------:R-:W-:-:S13]  /*82d0*/  FSETP.NEU.AND P0, PT, R35, RZ, PT ;  /* 0x000000ff2300720b */ /* 0x000fda0003f0d000 */
[----:B------:R-:W-:Y:S05]  /*82e0*/  @!P0 EXIT ;  /* 0x000000000000894d */ /* 0x000fea0003800000 */
[----:B------:R-:W-:Y:S05]  /*82f0*/  BRA `(.L_x_127) ;  /* 0x00000000002c7947 */ /* 0x000fea0003800000 */
.L_x_128:
[----:B------:R-:W-:Y:S01]  /*8300*/  ISETP.NE.AND P0, PT, R84, RZ, PT ;  /* 0x000000ff5400720c */ /* 0x000fe20003f05270 */
[----:B------:R-:W-:-:S12]  /*8310*/  BSSY.RECONVERGENT B0, `(.L_x_127) ;  /* 0x0000009000007945 */ /* 0x000fd80003800200 */
[----:B------:R-:W-:Y:S05]  /*8320*/  @P0 BRA `(.L_x_129) ;  /* 0x0000000000140947 */ /* 0x000fea0003800000 */
[----:B------:R-:W2:Y:S02]  /*8330*/  LDCU.64 UR4, c[0x0][0x888] ;  /* 0x00011100ff0477ac */ /* 0x000ea40008000a00 */
[----:B--2---:R-:W-:-:S04]  /*8340*/  ISETP.NE.U32.AND P0, PT, RZ, UR4, PT ;  /* 0x00000004ff007c0c */ /* 0x004fc8000bf05070 */
[----:B------:R-:W-:-:S13]  /*8350*/  ISETP.NE.AND.EX P0, PT, RZ, UR5, PT, P0 ;  /* 0x00000005ff007c0c */ /* 0x000fda000bf05300 */
[----:B------:R-:W-:Y:S05]  /*8360*/  @!P0 EXIT ;  /* 0x000000000000894d */ /* 0x000fea0003800000 */
[----:B------:R-:W-:Y:S05]  /*8370*/  BRA `(.L_x_130) ;  /* 0x0000000000087947 */ /* 0x000fea0003800000 */
.L_x_129:
[----:B------:R-:W-:-:S13]  /*8380*/  FSETP.NEU.AND P0, PT, R35, RZ, PT ;  /* 0x000000ff2300720b */ /* 0x000fda0003f0d000 */
[----:B------:R-:W-:Y:S05]  /*8390*/  @!P0 EXIT ;  /* 0x000000000000894d */ /* 0x000fea0003800000 */
.L_x_130:
[----:B------:R-:W-:Y:S05]  /*83a0*/  BSYNC.RECONVERGENT B0 ;  /* 0x0000000000007941 */ /* 0x000fea0003800200 */
.L_x_127:
[----:B------:R-:W-:Y:S01]  /*83b0*/  ULEA UR4, UR51, UR48, 0x3 ;  /* 0x0000003033047291 */ /* 0x000fe2000f8e18ff */
[----:B------:R-:W-:-:S04]  /*83c0*/  DEPBAR.LE SB0, 0x0 ;  /* 0x000080000000791a */ /* 0x000fc80000000000 */
[----:B------:R-:W-:-:S04]  /*83d0*/  UIADD3 UR4, UPT, UPT, UR4, 0x60, URZ ;  /* 0x0000006004047890 */ /* 0x000fc8000fffe0ff */
[----:B------:R-:W-:-:S09]  /*83e0*/  UPRMT UR4, UR37, 0x654, UR4 ;  /* 0x0000065425047896 */ /* 0x000fd20008000004 */
[----:B------:R-:W-:Y:S01]  /*83f0*/  SYNCS.ARRIVE.TRANS64.RED.A1T0 RZ, [UR4], RZ ;  /* 0x000000ffffff79a7 */ /* 0x000fe20008100404 */
[----:B------:R-:W-:Y:S05]  /*8400*/  EXIT ;  /* 0x000000000000794d */ /* 0x000fea0003800000 */
.L_x_19:
[----:B--2---:R2:W1:Y:S02]  /*8410*/  SYNCS.PHASECHK.TRANS64.TRYWAIT P0, [R3+URZ+0x100], R2 ;  /* 0x00010002030075a7 */ /* 0x00446400080011ff */
[----:B-1----:R-:W-:Y:S05]  /*8420*/  @!P0 NANOSLEEP.SYNCS 0x989680 ;  /* 0x009896800000895d */ /* 0x002fea0003900000 */
[----:B------:R-:W1:Y:S02]  /*8430*/  @!P0 SYNCS.PHASECHK.TRANS64 P0, [R3+URZ+0x100], R2 ;  /* 0x00010002030085a7 */ /* 0x000e6400080010ff */
[----:B-1----:R-:W-:Y:S05]  /*8440*/  @!P0 BRA `(.L_x_19) ;  /* 0xfffffffc00f08947 */ /* 0x002fea000383ffff */
[----:B------:R-:W-:Y:S05]  /*8450*/  BRA `(.L_x_131) ;  /* 0xffffff9000647947 */ /* 0x000fea000383ffff */
.L_x_22:
[----:B-1----:R-:W-:-:S07]  /*8460*/  MOV R2, UR33 ;  /* 0x0000002100027c02 */ /* 0x002fce0008000f00 */
.L_x_132:
[----:B-1----:R1:W2:Y:S02]  /*8470*/  SYNCS.PHASECHK.TRANS64.TRYWAIT P0, [R2+URZ+0x20], R5 ;  /* 0x00002005020075a7 */ /* 0x0022a400080011ff */
[----:B--2---:R-:W-:Y:S05]  /*8480*/  @!P0 NANOSLEEP.SYNCS 0x989680 ;  /* 0x009896800000895d */ /* 0x004fea0003900000 */
[----:B------:R-:W2:Y:S02]  /*8490*/  @!P0 SYNCS.PHASECHK.TRANS64 P0, [R2+URZ+0x20], R5 ;  /* 0x00002005020085a7 */ /* 0x000ea400080010ff */
[----:B--2---:R-:W-:Y:S05]  /*84a0*/  @!P0 BRA `(.L_x_132) ;  /* 0xfffffffc00f08947 */ /* 0x004fea000383ffff */
[----:B------:R-:W-:Y:S05]  /*84b0*/  BRA `(.L_x_21) ;  /* 0xffffff9000b47947 */ /* 0x000fea000383ffff */
.L_x_28:
[----:B-1----:R-:W-:-:S07]  /*84c0*/  MOV R2, UR33 ;  /* 0x0000002100027c02 */ /* 0x002fce0008000f00 */
.L_x_133:
[----:B-1----:R1:W2:Y:S02]  /*84d0*/  SYNCS.PHASECHK.TRANS64.TRYWAIT P0, [R2+URZ+0x20], R5 ;  /* 0x00002005020075a7 */ /* 0x0022a400080011ff */
[----:B--2---:R-:W-:Y:S05]  /*84e0*/  @!P0 NANOSLEEP.SYNCS 0x989680 ;  /* 0x009896800000895d */ /* 0x004fea0003900000 */
[----:B------:R-:W2:Y:S02]  /*84f0*/  @!P0 SYNCS.PHASECHK.TRANS64 P0, [R2+URZ+0x20], R5 ;  /* 0x00002005020085a7 */ /* 0x000ea400080010ff */
[----:B--2---:R-:W-:Y:S05]  /*8500*/  @!P0 BRA `(.L_x_133) ;  /* 0xfffffffc00f08947 */ /* 0x004fea000383ffff */
[----:B------:R-:W-:Y:S05]  /*8510*/  BRA `(.L_x_27) ;  /* 0xffffff94008c7947 */ /* 0x000fea000383ffff */
.L_x_32:
[----:B-1----:R1:W2:Y:S02]  /*8520*/  SYNCS.PHASECHK.TRANS64.TRYWAIT P0, [R2+URZ+0x90], R3 ;  /* 0x00009003020075a7 */ /* 0x0022a400080011ff */
[----:B--2---:R-:W-:Y:S05]  /*8530*/  @!P0 NANOSLEEP.SYNCS 0x989680 ;  /* 0x009896800000895d */ /* 0x004fea0003900000 */
[----:B------:R-:W2:Y:S02]  /*8540*/  @!P0 SYNCS.PHASECHK.TRANS64 P0, [R2+URZ+0x90], R3 ;  /* 0x00009003020085a7 */ /* 0x000ea400080010ff */
[----:B--2---:R-:W-:Y:S05]  /*8550*/  @!P0 BRA `(.L_x_32) ;  /* 0xfffffffc00f08947 */ /* 0x004fea000383ffff */
[----:B------:R-:W-:Y:S05]  /*8560*/  BRA `(.L_x_134) ;  /* 0xffffff9800447947 */ /* 0x000fea000383ffff */
.L_x_36:
[----:B----4-:R-:W-:-:S07]  /*8570*/  MOV R0, UR5 ;  /* 0x0000000500007c02 */ /* 0x010fce0008000f00 */
.L_x_135:
[----:B-1----:R1:W2:Y:S02]  /*8580*/  SYNCS.PHASECHK.TRANS64.TRYWAIT P0, [R0+URZ], R3 ;  /* 0x00000003000075a7 */ /* 0x0022a400080011ff */
[----:B--2---:R-:W-:Y:S05]  /*8590*/  @!P0 NANOSLEEP.SYNCS 0x989680 ;  /* 0x009896800000895d */ /* 0x004fea0003900000 */
[----:B------:R-:W2:Y:S02]  /*85a0*/  @!P0 SYNCS.PHASECHK.TRANS64 P0, [R0+URZ], R3 ;  /* 0x00000003000085a7 */ /* 0x000ea400080010ff */
[----:B--2---:R-:W-:Y:S05]  /*85b0*/  @!P0 BRA `(.L_x_135) ;  /* 0xfffffffc00f08947 */ /* 0x004fea000383ffff */
[----:B------:R-:W-:Y:S05]  /*85c0*/  BRA `(.L_x_136) ;  /* 0xffffff9c00b47947 */ /* 0x000fea000383ffff */
.L_x_37:
[----:B----4-:R-:W-:-:S07]  /*85d0*/  MOV R0, UR5 ;  /* 0x0000000500007c02 */ /* 0x010fce0008000f00 */
.L_x_137:
[----:B-1----:R1:W2:Y:S02]  /*85e0*/  SYNCS.PHASECHK.TRANS64.TRYWAIT P0, [R0+URZ], R3 ;  /* 0x00000003000075a7 */ /* 0x0022a400080011ff */
[----:B--2---:R-:W-:Y:S05]  /*85f0*/  @!P0 NANOSLEEP.SYNCS 0x989680 ;  /* 0x009896800000895d */ /* 0x004fea0003900000 */
[----:B------:R-:W2:Y:S02]  /*8600*/  @!P0 SYNCS.PHASECHK.TRANS64 P0, [R0+URZ], R3 ;  /* 0x00000003000085a7 */ /* 0x000ea400080010ff */
[----:B--2---:R-:W-:Y:S05]  /*8610*/  @!P0 BRA `(.L_x_137) ;  /* 0xfffffffc00f08947 */ /* 0x004fea000383ffff */
[----:B------:R-:W-:Y:S05]  /*8620*/  BRA `(.L_x_138) ;  /* 0xffffff9c00c07947 */ /* 0x000fea000383ffff */
.L_x_38:
[----:B----4-:R-:W-:-:S07]  /*8630*/  MOV R0, UR5 ;  /* 0x0000000500007c02 */ /* 0x010fce0008000f00 */
.L_x_139:
[----:B-1----:R1:W2:Y:S02]  /*8640*/  SYNCS.PHASECHK.TRANS64.TRYWAIT P0, [R0+URZ], R3 ;  /* 0x00000003000075a7 */ /* 0x0022a400080011ff */
[----:B--2---:R-:W-:Y:S05]  /*8650*/  @!P0 NANOSLEEP.SYNCS 0x989680 ;  /* 0x009896800000895d */ /* 0x004fea0003900000 */
[----:B------:R-:W2:Y:S02]  /*8660*/  @!P0 SYNCS.PHASECHK.TRANS64 P0, [R0+URZ], R3 ;  /* 0x00000003000085a7 */ /* 0x000ea400080010ff */
[----:B--2---:R-:W-:Y:S05]  /*8670*/  @!P0 BRA `(.L_x_139) ;  /* 0xfffffffc00f08947 */ /* 0x004fea000383ffff */
[----:B------:R-:W-:Y:S05]  /*8680*/  BRA `(.L_x_140) ;  /* 0xffffff9c00cc7947 */ /* 0x000fea000383ffff */
.L_x_41:
[----:B-1----:R1:W2:Y:S02]  /*8690*/  SYNCS.PHASECHK.TRANS64.TRYWAIT P0, [R0+URZ+0xf0], R5 ;  /* 0x0000f005000075a7 */ /* 0x0022a400080011ff */
[----:B--2---:R-:W-:Y:S05]  /*86a0*/  @!P0 NANOSLEEP.SYNCS 0x989680 ;  /* 0x009896800000895d */ /* 0x004fea0003900000 */
[----:B------:R-:W2:Y:S02]  /*86b0*/  @!P0 SYNCS.PHASECHK.TRANS64 P0, [R0+URZ+0xf0], R5 ;  /* 0x0000f005000085a7 */ /* 0x000ea400080010ff */
[----:B--2---:R-:W-:Y:S05]  /*86c0*/  @!P0 BRA `(.L_x_41) ;  /* 0xfffffffc00f08947 */ /* 0x004fea000383ffff */
[----:B------:R-:W-:Y:S05]  /*86d0*/  BRA `(.L_x_141) ;  /* 0xffffffa000287947 */ /* 0x000fea000383ffff */
.L_x_42:
[----:B------:R-:W-:-:S07]  /*86e0*/  MOV R0, UR5 ;  /* 0x0000000500007c02 */ /* 0x000fce0008000f00 */
.L_x_142:
[----:B-1----:R1:W2:Y:S02]  /*86f0*/  SYNCS.PHASECHK.TRANS64.TRYWAIT P0, [R0+URZ+0xa0], R5 ;  /* 0x0000a005000075a7 */ /* 0x0022a400080011ff */
[----:B--2---:R-:W-:Y:S05]  /*8700*/  @!P0 NANOSLEEP.SYNCS 0x989680 ;  /* 0x009896800000895d */ /* 0x004fea0003900000 */
[----:B------:R-:W2:Y:S02]  /*8710*/  @!P0 SYNCS.PHASECHK.TRANS64 P0, [R0+URZ+0xa0], R5 ;  /* 0x0000a005000085a7 */ /* 0x000ea400080010ff */
[----:B--2---:R-:W-:Y:S05]  /*8720*/  @!P0 BRA `(.L_x_142) ;  /* 0xfffffffc00f08947 */ /* 0x004fea000383ffff */
[----:B------:R-:W-:Y:S05]  /*8730*/  BRA `(.L_x_143) ;  /* 0xffffffa000387947 */ /* 0x000fea000383ffff */
.L_x_43:
[----:B-1----:R1:W2:Y:S02]  /*8740*/  SYNCS.PHASECHK.TRANS64.TRYWAIT P1, [R0+URZ+0x90], R5 ;  /* 0x00009005000075a7 */ /* 0x0022a400080211ff */
[----:B--2---:R-:W-:Y:S05]  /*8750*/  @!P1 NANOSLEEP.SYNCS 0x989680 ;  /* 0x009896800000995d */ /* 0x004fea0003900000 */
[----:B------:R-:W2:Y:S02]  /*8760*/  @!P1 SYNCS.PHASECHK.TRANS64 P1, [R0+URZ+0x90], R5 ;  /* 0x00009005000095a7 */ /* 0x000ea400080210ff */
[----:B--2---:R-:W-:Y:S05]  /*8770*/  @!P1 BRA `(.L_x_43) ;  /* 0xfffffffc00f09947 */ /* 0x004fea000383ffff */
[----:B------:R-:W-:Y:S05]  /*8780*/  BRA `(.L_x_144) ;  /* 0xffffffa000687947 */ /* 0x000fea000383ffff */
.L_x_46:
[----:B------:R-:W-:-:S07]  /*8790*/  MOV R0, UR5 ;  /* 0x0000000500007c02 */ /* 0x000fce0008000f00 */
.L_x_145:
[----:B-1----:R1:W2:Y:S02]  /*87a0*/  SYNCS.PHASECHK.TRANS64.TRYWAIT P0, [R0+URZ+0xa0], R3 ;  /* 0x0000a003000075a7 */ /* 0x0022a400080011ff */
[----:B--2---:R-:W-:Y:S05]  /*87b0*/  @!P0 NANOSLEEP.SYNCS 0x989680 ;  /* 0x009896800000895d */ /* 0x004fea0003900000 */
[----:B------:R-:W2:Y:S02]  /*87c0*/  @!P0 SYNCS.PHASECHK.TRANS64 P0, [R0+URZ+0xa0], R3 ;  /* 0x0000a003000085a7 */ /* 0x000ea400080010ff */
[----:B--2---:R-:W-:Y:S05]  /*87d0*/  @!P0 BRA `(.L_x_145) ;  /* 0xfffffffc00f08947 */ /* 0x004fea000383ffff */
[----:B------:R-:W-:Y:S05]  /*87e0*/  BRA `(.L_x_45) ;  /* 0xffffffa000bc7947 */ /* 0x000fea000383ffff */
.L_x_53:
[----:B-1----:R1:W2:Y:S02]  /*87f0*/  SYNCS.PHASECHK.TRANS64.TRYWAIT P1, [R0+URZ+0x90], R5 ;  /* 0x00009005000075a7 */ /* 0x0022a400080211ff */
[----:B--2---:R-:W-:Y:S05]  /*8800*/  @!P1 NANOSLEEP.SYNCS 0x989680 ;  /* 0x009896800000995d */ /* 0x004fea0003900000 */
[----:B------:R-:W2:Y:S02]  /*8810*/  @!P1 SYNCS.PHASECHK.TRANS64 P1, [R0+URZ+0x90], R5 ;  /* 0x00009005000095a7 */ /* 0x000ea400080210ff */
[----:B--2---:R-:W-:Y:S05]  /*8820*/  @!P1 BRA `(.L_x_53) ;  /* 0xfffffffc00f09947 */ /* 0x004fea000383ffff */
[----:B------:R-:W-:Y:S05]  /*8830*/  BRA `(.L_x_146) ;  /* 0xffffffa8004c7947 */ /* 0x000fea000383ffff */
.L_x_54:
[----:B------:R-:W-:-:S07]  /*8840*/  MOV R3, UR6 ;  /* 0x0000000600037c02 */ /* 0x000fce0008000f00 */
.L_x_147:
[----:B-1----:R1:W2:Y:S02]  /*8850*/  SYNCS.PHASECHK.TRANS64.TRYWAIT P0, [R3+URZ+0xd0], R0 ;  /* 0x0000d000030075a7 */ /* 0x0022a400080011ff */
[----:B--2---:R-:W-:Y:S05]  /*8860*/  @!P0 NANOSLEEP.SYNCS 0x989680 ;  /* 0x009896800000895d */ /* 0x004fea0003900000 */
[----:B------:R-:W2:Y:S02]  /*8870*/  @!P0 SYNCS.PHASECHK.TRANS64 P0, [R3+URZ+0xd0], R0 ;  /* 0x0000d000030085a7 */ /* 0x000ea400080010ff */
[----:B--2---:R-:W-:Y:S05]  /*8880*/  @!P0 BRA `(.L_x_147) ;  /* 0xfffffffc00f08947 */ /* 0x004fea000383ffff */
[----:B------:R-:W-:Y:S05]  /*8890*/  BRA `(.L_x_148) ;  /* 0xffffffa800847947 */ /* 0x000fea000383ffff */
.L_x_57:
[----:B------:R-:W-:Y:S07]  /*88a0*/  MOV R0, UR11 ;  /* 0x0000000b00007c02 */ /* 0x000fee0008000f00 */
.L_x_149:
[----:B-1----:R1:W2:Y:S02]  /*88b0*/  SYNCS.PHASECHK.TRANS64.TRYWAIT P0, [R0+URZ], R3 ;  /* 0x00000003000075a7 */ /* 0x0022a400080011ff */
[----:B--2---:R-:W-:Y:S05]  /*88c0*/  @!P0 NANOSLEEP.SYNCS 0x989680 ;  /* 0x009896800000895d */ /* 0x004fea0003900000 */
[----:B------:R-:W2:Y:S02]  /*88d0*/  @!P0 SYNCS.PHASECHK.TRANS64 P0, [R0+URZ], R3 ;  /* 0x00000003000085a7 */ /* 0x000ea400080010ff */
[----:B--2---:R-:W-:Y:S05]  /*88e0*/  @!P0 BRA `(.L_x_149) ;  /* 0xfffffffc00f08947 */ /* 0x004fea000383ffff */
[----:B------:R-:W-:Y:S05]  /*88f0*/  BRA `(.L_x_56) ;  /* 0xffffffa800a07947 */ /* 0x000fea000383ffff */
.L_x_60:
[----:B------:R-:W-:-:S07]  /*8900*/  MOV R0, UR6 ;  /* 0x0000000600007c02 */ /* 0x000fce0008000f00 */
.L_x_150:
[----:B--2---:R2:W4:Y:S02]  /*8910*/  SYNCS.PHASECHK.TRANS64.TRYWAIT P0, [R0+URZ], R3 ;  /* 0x00000003000075a7 */ /* 0x00452400080011ff */
[----:B----4-:R-:W-:Y:S05]  /*8920*/  @!P0 NANOSLEEP.SYNCS 0x989680 ;  /* 0x009896800000895d */ /* 0x010fea0003900000 */
[----:B------:R-:W4:Y:S02]  /*8930*/  @!P0 SYNCS.PHASECHK.TRANS64 P0, [R0+URZ], R3 ;  /* 0x00000003000085a7 */ /* 0x000f2400080010ff */
[----:B----4-:R-:W-:Y:S05]  /*8940*/  @!P0 BRA `(.L_x_150) ;  /* 0xfffffffc00f08947 */ /* 0x010fea000383ffff */
[----:B------:R-:W-:Y:S05]  /*8950*/  BRA `(.L_x_151) ;  /* 0xffffffac00cc7947 */ /* 0x000fea000383ffff */
.L_x_61:
[----:B------:R-:W-:-:S07]  /*8960*/  MOV R0, UR6 ;  /* 0x0000000600007c02 */ /* 0x000fce0008000f00 */
.L_x_152:
[----:B-1----:R1:W2:Y:S02]  /*8970*/  SYNCS.PHASECHK.TRANS64.TRYWAIT P0, [R0+URZ], R3 ;  /* 0x00000003000075a7 */ /* 0x0022a400080011ff */
[----:B--2---:R-:W-:Y:S05]  /*8980*/  @!P0 NANOSLEEP.SYNCS 0x989680 ;  /* 0x009896800000895d */ /* 0x004fea0003900000 */
[----:B------:R-:W2:Y:S02]  /*8990*/  @!P0 SYNCS.PHASECHK.TRANS64 P0, [R0+URZ], R3 ;  /* 0x00000003000085a7 */ /* 0x000ea400080010ff */
[----:B--2---:R-:W-:Y:S05]  /*89a0*/  @!P0 BRA `(.L_x_152) ;  /* 0xfffffffc00f08947 */ /* 0x004fea000383ffff */
[----:B------:R-:W-:Y:S05]  /*89b0*/  BRA `(.L_x_153) ;  /* 0xffffffac00d87947 */ /* 0x000fea000383ffff */
.L_x_62:
[----:B------:R-:W-:-:S07]  /*89c0*/  MOV R0, UR6 ;  /* 0x0000000600007c02 */ /* 0x000fce0008000f00 */
.L_x_154:
[----:B-1----:R1:W2:Y:S02]  /*89d0*/  SYNCS.PHASECHK.TRANS64.TRYWAIT P0, [R0+URZ], R3 ;  /* 0x00000003000075a7 */ /* 0x0022a400080011ff */
[----:B--2---:R-:W-:Y:S05]  /*89e0*/  @!P0 NANOSLEEP.SYNCS 0x989680 ;  /* 0x009896800000895d */ /* 0x004fea0003900000 */
[----:B------:R-:W2:Y:S02]  /*89f0*/  @!P0 SYNCS.PHASECHK.TRANS64 P0, [R0+URZ], R3 ;  /* 0x00000003000085a7 */ /* 0x000ea400080010ff */
[----:B--2---:R-:W-:Y:S05]  /*8a00*/  @!P0 BRA `(.L_x_154) ;  /* 0xfffffffc00f08947 */ /* 0x004fea000383ffff */
[----:B------:R-:W-:Y:S05]  /*8a10*/  BRA `(.L_x_155) ;  /* 0xffffffac00e47947 */ /* 0x000fea000383ffff */
.L_x_63:
[----:B------:R-:W-:-:S07]  /*8a20*/  MOV R0, UR7 ;  /* 0x0000000700007c02 */ /* 0x000fce0008000f00 */
.L_x_156:
[----:B-1----:R1:W2:Y:S02]  /*8a30*/  SYNCS.PHASECHK.TRANS64.TRYWAIT P0, [R0+URZ], R3 ;  /* 0x00000003000075a7 */ /* 0x0022a400080011ff */
[----:B--2---:R-:W-:Y:S05]  /*8a40*/  @!P0 NANOSLEEP.SYNCS 0x989680 ;  /* 0x009896800000895d */ /* 0x004fea0003900000 */
[----:B------:R-:W2:Y:S02]  /*8a50*/  @!P0 SYNCS.PHASECHK.TRANS64 P0, [R0+URZ], R3 ;  /* 0x00000003000085a7 */ /* 0x000ea400080010ff */
[----:B--2---:R-:W-:Y:S05]  /*8a60*/  @!P0 BRA `(.L_x_156) ;  /* 0xfffffffc00f08947 */ /* 0x004fea000383ffff */
[----:B------:R-:W-:Y:S05]  /*8a70*/  BRA `(.L_x_157) ;  /* 0xffffffac00f07947 */ /* 0x000fea000383ffff */
.L_x_68:
[----:B--2---:R2:W3:Y:S02]  /*8a80*/  SYNCS.PHASECHK.TRANS64.TRYWAIT P0, [R0+URZ+0x90], R3 ;  /* 0x00009003000075a7 */ /* 0x0044e400080011ff */
[----:B---3--:R-:W-:Y:S05]  /*8a90*/  @!P0 NANOSLEEP.SYNCS 0x989680 ;  /* 0x009896800000895d */ /* 0x008fea0003900000 */
[----:B------:R-:W3:Y:S02]  /*8aa0*/  @!P0 SYNCS.PHASECHK.TRANS64 P0, [R0+URZ+0x90], R3 ;  /* 0x00009003000085a7 */ /* 0x000ee400080010ff */
[----:B---3--:R-:W-:Y:S05]  /*8ab0*/  @!P0 BRA `(.L_x_68) ;  /* 0xfffffffc00f08947 */ /* 0x008fea000383ffff */
[----:B------:R-:W-:Y:S05]  /*8ac0*/  BRA `(.L_x_158) ;  /* 0xffffffb000fc7947 */ /* 0x000fea000383ffff */
.L_x_71:
[----:B------:R-:W-:Y:S07]  /*8ad0*/  MOV R0, UR7 ;  /* 0x0000000700007c02 */ /* 0x000fee0008000f00 */
.L_x_159:
[----:B--2---:R2:W3:Y:S02]  /*8ae0*/  SYNCS.PHASECHK.TRANS64.TRYWAIT P0, [R0+URZ+0x88], R3 ;  /* 0x00008803000075a7 */ /* 0x0044e400080011ff */
[----:B---3--:R-:W-:Y:S05]  /*8af0*/  @!P0 NANOSLEEP.SYNCS 0x989680 ;  /* 0x009896800000895d */ /* 0x008fea0003900000 */
[----:B------:R-:W3:Y:S02]  /*8b00*/  @!P0 SYNCS.PHASECHK.TRANS64 P0, [R0+URZ+0x88], R3 ;  /* 0x00008803000085a7 */ /* 0x000ee400080010ff */
[----:B---3--:R-:W-:Y:S05]  /*8b10*/  @!P0 BRA `(.L_x_159) ;  /* 0xfffffffc00f08947 */ /* 0x008fea000383ffff */
[----:B------:R-:W-:Y:S05]  /*8b20*/  BRA `(.L_x_70) ;  /* 0xffffffb400dc7947 */ /* 0x000fea000383ffff */
.L_x_74:
[----:B------:R-:W-:Y:S07]  /*8b30*/  MOV R3, UR7 ;  /* 0x0000000700037c02 */ /* 0x000fee0008000f00 */
.L_x_160:
[----:B-1----:R1:W2:Y:S02]  /*8b40*/  SYNCS.PHASECHK.TRANS64.TRYWAIT P0, [R3+URZ+0x60], R12 ;  /* 0x0000600c030075a7 */ /* 0x0022a400080011ff */
[----:B--2---:R-:W-:Y:S05]  /*8b50*/  @!P0 NANOSLEEP.SYNCS 0x989680 ;  /* 0x009896800000895d */ /* 0x004fea0003900000 */
[----:B------:R-:W2:Y:S02]  /*8b60*/  @!P0 SYNCS.PHASECHK.TRANS64 P0, [R3+URZ+0x60], R12 ;  /* 0x0000600c030085a7 */ /* 0x000ea400080010ff */
[----:B--2---:R-:W-:Y:S05]  /*8b70*/  @!P0 BRA `(.L_x_160) ;  /* 0xfffffffc00f08947 */ /* 0x004fea000383ffff */
[----:B------:R-:W-:Y:S05]  /*8b80*/  BRA `(.L_x_161) ;  /* 0xffffffb800547947 */ /* 0x000fea000383ffff */
.L_x_75:
[----:B-1----:R-:W-:Y:S07]  /*8b90*/  MOV R3, UR7 ;  /* 0x0000000700037c02 */ /* 0x002fee0008000f00 */
.L_x_162:
[----:B-1----:R1:W2:Y:S02]  /*8ba0*/  SYNCS.PHASECHK.TRANS64.TRYWAIT P0, [R3+URZ+0x68], R12 ;  /* 0x0000680c030075a7 */ /* 0x0022a400080011ff */
[----:B--2---:R-:W-:Y:S05]  /*8bb0*/  @!P0 NANOSLEEP.SYNCS 0x989680 ;  /* 0x009896800000895d */ /* 0x004fea0003900000 */
[----:B------:R-:W2:Y:S02]  /*8bc0*/  @!P0 SYNCS.PHASECHK.TRANS64 P0, [R3+URZ+0x68], R12 ;  /* 0x0000680c030085a7 */ /* 0x000ea400080010ff */
[----:B--2---:R-:W-:Y:S05]  /*8bd0*/  @!P0 BRA `(.L_x_162) ;  /* 0xfffffffc00f08947 */ /* 0x004fea000383ffff */
[----:B------:R-:W-:Y:S05]  /*8be0*/  BRA `(.L_x_163) ;  /* 0xffffffb800907947 */ /* 0x000fea000383ffff */
.L_x_76:
[----:B-1----:R-:W-:Y:S07]  /*8bf0*/  MOV R3, UR7 ;  /* 0x0000000700037c02 */ /* 0x002fee0008000f00 */
.L_x_164:
[----:B-1----:R1:W2:Y:S02]  /*8c00*/  SYNCS.PHASECHK.TRANS64.TRYWAIT P0, [R3+URZ+0x70], R12 ;  /* 0x0000700c030075a7 */ /* 0x0022a400080011ff */
[----:B--2---:R-:W-:Y:S05]  /*8c10*/  @!P0 NANOSLEEP.SYNCS 0x989680 ;  /* 0x009896800000895d */ /* 0x004fea0003900000 */
[----:B------:R-:W2:Y:S02]  /*8c20*/  @!P0 SYNCS.PHASECHK.TRANS64 P0, [R3+URZ+0x70], R12 ;  /* 0x0000700c030085a7 */ /* 0x000ea400080010ff */
[----:B--2---:R-:W-:Y:S05]  /*8c30*/  @!P0 BRA `(.L_x_164) ;  /* 0xfffffffc00f08947 */ /* 0x004fea000383ffff */
[----:B------:R-:W-:Y:S05]  /*8c40*/  BRA `(.L_x_165) ;  /* 0xffffffb800d87947 */ /* 0x000fea000383ffff */
.L_x_77:
[----:B------:R-:W-:Y:S07]  /*8c50*/  MOV R3, UR7 ;  /* 0x0000000700037c02 */ /* 0x000fee0008000f00 */
.L_x_166:
[----:B-1----:R1:W2:Y:S02]  /*8c60*/  SYNCS.PHASECHK.TRANS64.TRYWAIT P0, [R3+URZ+0x78], R12 ;  /* 0x0000780c030075a7 */ /* 0x0022a400080011ff */
[----:B--2---:R-:W-:Y:S05]  /*8c70*/  @!P0 NANOSLEEP.SYNCS 0x989680 ;  /* 0x009896800000895d */ /* 0x004fea0003900000 */
[----:B------:R-:W2:Y:S02]  /*8c80*/  @!P0 SYNCS.PHASECHK.TRANS64 P0, [R3+URZ+0x78], R12 ;  /* 0x0000780c030085a7 */ /* 0x000ea400080010ff */
[----:B--2---:R-:W-:Y:S05]  /*8c90*/  @!P0 BRA `(.L_x_166) ;  /* 0xfffffffc00f08947 */ /* 0x004fea000383ffff */
[----:B------:R-:W-:Y:S05]  /*8ca0*/  BRA `(.L_x_167) ;  /* 0xffffffbc00607947 */ /* 0x000fea000383ffff */
.L_x_79:
[----:B------:R-:W-:-:S07]  /*8cb0*/  MOV R0, UR7 ;  /* 0x0000000700007c02 */ /* 0x000fce0008000f00 */
.L_x_168:
[----:B-1----:R1:W3:Y:S02]  /*8cc0*/  SYNCS.PHASECHK.TRANS64.TRYWAIT P0, [R0+URZ+0x60], R3 ;  /* 0x00006003000075a7 */ /* 0x0022e400080011ff */
[----:B---3--:R-:W-:Y:S05]  /*8cd0*/  @!P0 NANOSLEEP.SYNCS 0x989680 ;  /* 0x009896800000895d */ /* 0x008fea0003900000 */
[----:B------:R-:W3:Y:S02]  /*8ce0*/  @!P0 SYNCS.PHASECHK.TRANS64 P0, [R0+URZ+0x60], R3 ;  /* 0x00006003000085a7 */ /* 0x000ee400080010ff */
[----:B---3--:R-:W-:Y:S05]  /*8cf0*/  @!P0 BRA `(.L_x_168) ;  /* 0xfffffffc00f08947 */ /* 0x008fea000383ffff */
[----:B------:R-:W-:Y:S05]  /*8d00*/  BRA `(.L_x_169) ;  /* 0xffffffbc00d07947 */ /* 0x000fea000383ffff */
.L_x_80:
[----:B-1----:R-:W-:-:S07]  /*8d10*/  MOV R0, UR7 ;  /* 0x0000000700007c02 */ /* 0x002fce0008000f00 */
.L_x_170:
[----:B-1----:R1:W3:Y:S02]  /*8d20*/  SYNCS.PHASECHK.TRANS64.TRYWAIT P0, [R0+URZ+0x68], R3 ;  /* 0x00006803000075a7 */ /* 0x0022e400080011ff */
[----:B---3--:R-:W-:Y:S05]  /*8d30*/  @!P0 NANOSLEEP.SYNCS 0x989680 ;  /* 0x009896800000895d */ /* 0x008fea0003900000 */
[----:B------:R-:W3:Y:S02]  /*8d40*/  @!P0 SYNCS.PHASECHK.TRANS64 P0, [R0+URZ+0x68], R3 ;  /* 0x00006803000085a7 */ /* 0x000ee400080010ff */
[----:B---3--:R-:W-:Y:S05]  /*8d50*/  @!P0 BRA `(.L_x_170) ;  /* 0xfffffffc00f08947 */ /* 0x008fea000383ffff */
[----:B------:R-:W-:Y:S05]  /*8d60*/  BRA `(.L_x_171) ;  /* 0xffffffbc00c07947 */ /* 0x000fea000383ffff */
.L_x_81:
[----:B-1----:R-:W-:-:S07]  /*8d70*/  MOV R0, UR7 ;  /* 0x0000000700007c02 */ /* 0x002fce0008000f00 */
.L_x_172:
[----:B-1----:R1:W3:Y:S02]  /*8d80*/  SYNCS.PHASECHK.TRANS64.TRYWAIT P0, [R0+URZ+0x70], R3 ;  /* 0x00007003000075a7 */ /* 0x0022e400080011ff */
[----:B---3--:R-:W-:Y:S05]  /*8d90*/  @!P0 NANOSLEEP.SYNCS 0x989680 ;  /* 0x009896800000895d */ /* 0x008fea0003900000 */
[----:B------:R-:W3:Y:S02]  /*8da0*/  @!P0 SYNCS.PHASECHK.TRANS64 P0, [R0+URZ+0x70], R3 ;  /* 0x00007003000085a7 */ /* 0x000ee400080010ff */
[----:B---3--:R-:W-:Y:S05]  /*8db0*/  @!P0 BRA `(.L_x_172) ;  /* 0xfffffffc00f08947 */ /* 0x008fea000383ffff */
[----:B------:R-:W-:Y:S05]  /*8dc0*/  BRA `(.L_x_173) ;  /* 0xffffffbc00b07947 */ /* 0x000fea000383ffff */
.L_x_83:
[----:B--2---:R2:W4:Y:S02]  /*8dd0*/  SYNCS.PHASECHK.TRANS64.TRYWAIT P0, [R0+URZ+0x90], R3 ;  /* 0x00009003000075a7 */ /* 0x00452400080011ff */
[----:B----4-:R-:W-:Y:S05]  /*8de0*/  @!P0 NANOSLEEP.SYNCS 0x989680 ;  /* 0x009896800000895d */ /* 0x010fea0003900000 */
[----:B------:R-:W4:Y:S02]  /*8df0*/  @!P0 SYNCS.PHASECHK.TRANS64 P0, [R0+URZ+0x90], R3 ;  /* 0x00009003000085a7 */ /* 0x000f2400080010ff */
[----:B----4-:R-:W-:Y:S05]  /*8e00*/  @!P0 BRA `(.L_x_83) ;  /* 0xfffffffc00f08947 */ /* 0x010fea000383ffff */
[----:B------:R-:W-:Y:S05]  /*8e10*/  BRA `(.L_x_174) ;  /* 0xffffffc000787947 */ /* 0x000fea000383ffff */
.L_x_94:
[----:B-1----:R-:W-:Y:S04]  /*8e20*/  MOV R0, UR48 ;  /* 0x0000003000007c02 */ /* 0x002fe80008000f00 */
[----:B------:R1:W3:Y:S03]  /*8e30*/  SYNCS.PHASECHK.TRANS64.TRYWAIT P1, [R0+URZ+0x40], R5 ;  /* 0x00004005000075a7 */ /* 0x0002e600080211ff */
[----:B---3--:R-:W-:Y:S05]  /*8e40*/  @!P1 NANOSLEEP.SYNCS 0x989680 ;  /* 0x009896800000995d */ /* 0x008fea0003900000 */
[----:B------:R-:W3:Y:S02]  /*8e50*/  @!P1 SYNCS.PHASECHK.TRANS64 P1, [R0+URZ+0x40], R5 ;  /* 0x00004005000095a7 */ /* 0x000ee400080210ff */
[----:B---3--:R-:W-:Y:S05]  /*8e60*/  @!P1 BRA `(.L_x_94) ;  /* 0xfffffffc00ec9947 */ /* 0x008fea000383ffff */
[----:B------:R-:W-:Y:S05]  /*8e70*/  BRA `(.L_x_93) ;  /* 0xffffffcc00847947 */ /* 0x000fea000383ffff */
.L_x_96:
[----:B-1----:R1:W4:Y:S02]  /*8e80*/  SYNCS.PHASECHK.TRANS64.TRYWAIT P0, [R88+URZ+0xb0], R3 ;  /* 0x0000b003580075a7 */ /* 0x00232400080011ff */
[----:B----4-:R-:W-:Y:S05]  /*8e90*/  @!P0 NANOSLEEP.SYNCS 0x989680 ;  /* 0x009896800000895d */ /* 0x010fea0003900000 */
[----:B------:R-:W4:Y:S02]  /*8ea0*/  @!P0 SYNCS.PHASECHK.TRANS64 P0, [R88+URZ+0xb0], R3 ;  /* 0x0000b003580085a7 */ /* 0x000f2400080010ff */
[----:B----4-:R-:W-:Y:S05]  /*8eb0*/  @!P0 BRA `(.L_x_96) ;  /* 0xfffffffc00f08947 */ /* 0x010fea000383ffff */
[----:B------:R-:W-:Y:S05]  /*8ec0*/  BRA `(.L_x_95) ;  /* 0xffffffcc00ac7947 */ /* 0x000fea000383ffff */
.L_x_105:
[----:B-1----:R1:W2:Y:S02]  /*8ed0*/  SYNCS.PHASECHK.TRANS64.TRYWAIT P0, [R3+URZ+0x40], R0 ;  /* 0x00004000030075a7 */ /* 0x0022a400080011ff */
[----:B--2---:R-:W-:Y:S05]  /*8ee0*/  @!P0 NANOSLEEP.SYNCS 0x989680 ;  /* 0x009896800000895d */ /* 0x004fea0003900000 */
[----:B------:R-:W2:Y:S02]  /*8ef0*/  @!P0 SYNCS.PHASECHK.TRANS64 P0, [R3+URZ+0x40], R0 ;  /* 0x00004000030085a7 */ /* 0x000ea400080010ff */
[----:B--2---:R-:W-:Y:S05]  /*8f00*/  @!P0 BRA `(.L_x_105) ;  /* 0xfffffffc00f08947 */ /* 0x004fea000383ffff */
[----:B------:R-:W-:Y:S05]  /*8f10*/  BRA `(.L_x_104) ;  /* 0xffffffd400c87947 */ /* 0x000fea000383ffff */
.L_x_113:
[----:B-1----:R1:W2:Y:S02]  /*8f20*/  SYNCS.PHASECHK.TRANS64.TRYWAIT P0, [R92+URZ+0x40], R5 ;  /* 0x000040055c0075a7 */ /* 0x0022a400080011ff */
[----:B--2---:R-:W-:Y:S05]  /*8f30*/  @!P0 NANOSLEEP.SYNCS 0x989680 ;  /* 0x009896800000895d */ /* 0x004fea0003900000 */
[----:B------:R-:W2:Y:S02]  /*8f40*/  @!P0 SYNCS.PHASECHK.TRANS64 P0, [R92+URZ+0x40], R5 ;  /* 0x000040055c0085a7 */ /* 0x000ea400080010ff */
[----:B--2---:R-:W-:Y:S05]  /*8f50*/  @!P0 BRA `(.L_x_113) ;  /* 0xfffffffc00f08947 */ /* 0x004fea000383ffff */
[----:B------:R-:W-:Y:S05]  /*8f60*/  BRA `(.L_x_112) ;  /* 0xffffffe000087947 */ /* 0x000fea000383ffff */
.L_x_121:
[----:B-1----:R1:W2:Y:S02]  /*8f70*/  SYNCS.PHASECHK.TRANS64.TRYWAIT P0, [R92+URZ+0x40], R5 ;  /* 0x000040055c0075a7 */ /* 0x0022a400080011ff */
[----:B--2---:R-:W-:Y:S05]  /*8f80*/  @!P0 NANOSLEEP.SYNCS 0x989680 ;  /* 0x009896800000895d */ /* 0x004fea0003900000 */
[----:B------:R-:W2:Y:S02]  /*8f90*/  @!P0 SYNCS.PHASECHK.TRANS64 P0, [R92+URZ+0x40], R5 ;  /* 0x000040055c0085a7 */ /* 0x000ea400080010ff */
[----:B--2---:R-:W-:Y:S05]  /*8fa0*/  @!P0 BRA `(.L_x_121) ;  /* 0xfffffffc00f08947 */ /* 0x004fea000383ffff */
[----:B------:R-:W-:Y:S05]  /*8fb0*/  BRA `(.L_x_120) ;  /* 0xffffffe800487947 */ /* 0x000fea000383ffff */
        .weak           $__internal_0_$__cuda_sm10x_tcgen05_guardrail_trap_col_being_dealloced_not_returned_by_alloc
        .type           $__internal_0_$__cuda_sm10x_tcgen05_guardrail_trap_col_being_dealloced_not_returned_by_alloc,@function
        .size           $__internal_0_$__cuda_sm10x_tcgen05_guardrail_trap_col_being_dealloced_not_returned_by_alloc,($__internal_1_$__cuda_sm10x_tcgen05_guardrail_trap_phase_invalid_during_alloc - $__internal_0_$__cuda_sm10x_tcgen05_guardrail_trap_col_being_dealloced_not_returned_by_alloc)
$__internal_0_$__cuda_sm10x_tcgen05_guardrail_trap_col_being_dealloced_not_returned_by_alloc:
[----:B------:R-:W-:Y:S05]  /*8fc0*/  BPT.TRAP 0x1 ;  /* 0x000000040000795c */ /* 0x000fea0000300000 */
[----:B------:R-:W-:-:S04]  /*8fd0*/  HFMA2 R3, -RZ, RZ, 0, 0 ;  /* 0x00000000ff037431 */ /* 0x000fc800000001ff */
[----:B------:R-:W-:Y:S05]  /*8fe0*/  RET.REL.NODEC R2 `(_ZN7cutlass13device_kernelINS_4gemm6kernel13GemmUniversalIN4cute5tupleIJiiiiEEENS1_10collective13CollectiveMmaINS1_35MainloopSm100TmaUmmaWarpSpecializedILi4ELi2ELi4ENS5_IJNS4_1CILi1EEESB_SB_EEEEENS5_IJNSA_ILi128EEENSA_ILi64EEESF_EEENS_10tfloat32_tENS5_IJlSB_lEEESH_SI_NS4_8TiledMMAINS4_8MMA_AtomIJNS4_17SM100_MMA_TF32_SSISH_SH_fLi128ELi64ELNS4_4UMMA5MajorE0ELSN_0ELNSM_7ScaleInE0ELSO_0EEEEEENS4_6LayoutISC_NS5_IJNSA_ILi0EEESS_SS_EEEEENS5_IJNS4_10UnderscoreESV_SV_EEEEENS4_13SM90_TMA_LOADENS4_14ComposedLayoutINS4_7SwizzleILi3ELi4ELi3EEENS4_18smem_ptr_flag_bitsILi32EEENSR_INS5_IJNSA_ILi8EEENSA_ILi32EEEEEENS5_IJS15_SB_EEEEEEEvNS4_8identityESY_S19_vS1A_EENS_8epilogue10collective18CollectiveEpilogueINS1C_23Sm100TmaWarpSpecializedILi4ELi2ELi16ELb1ELb0EEEJSG_NS5_IJNSR_ISE_SB_EENSR_INSA_ILi16EEESB_EEEEESH_SI_SH_SI_NS1C_6fusion15FusionCallbacksIS1G_NS1L_17LinearCombinationISH_fSH_fLNS_15FloatRoundStyleE2EEESG_S1K_JEEENS4_5SM1004TMEM4LOAD26SM100_TMEM_LOAD_32dp32b16xESY_NSZ_INS10_ILi2ELi4ELi3EEES13_NSR_INS5_IJS14_S1I_EEENS5_IJS1I_SB_EEEEEEENS4_39AutoVectorizingCopyWithAssumedAlignmentILi128EEENS4_14SM90_TMA_STOREES1Z_S21_S21_EEEvvEEEEvNT_6ParamsE) ;  /* 0xffffff7002047950 */ /* 0x000fea0003c3ffff */
        .weak           $__internal_1_$__cuda_sm10x_tcgen05_guardrail_trap_phase_invalid_during_alloc
        .type           $__internal_1_$__cuda_sm10x_tcgen05_guardrail_trap_phase_invalid_during_alloc,@function
        .size           $__internal_1_$__cuda_sm10x_tcgen05_guardrail_trap_phase_invalid_during_alloc,($__internal_2_$__cuda_sm10x_tcgen05_guardrail_trap_unallocated_columns_being_dealloced - $__internal_1_$__cuda_sm10x_tcgen05_guardrail_trap_phase_invalid_during_alloc)
$__internal_1_$__cuda_sm10x_tcgen05_guardrail_trap_phase_invalid_during_alloc:
[----:B------:R-:W-:Y:S05]  /*8ff0*/  BPT.TRAP 0x1 ;  /* 0x000000040000795c */ /* 0x000fea0000300000 */
[----:B------:R-:W-:-:S04]  /*9000*/  MOV R3, 0x0 ;  /* 0x0000000000037802 */ /* 0x000fc80000000f00 */
[----:B------:R-:W-:Y:S05]  /*9010*/  RET.REL.NODEC R2 `(_ZN7cutlass13device_kernelINS_4gemm6kernel13GemmUniversalIN4cute5tupleIJiiiiEEENS1_10collective13CollectiveMmaINS1_35MainloopSm100TmaUmmaWarpSpecializedILi4ELi2ELi4ENS5_IJNS4_1CILi1EEESB_SB_EEEEENS5_IJNSA_ILi128EEENSA_ILi64EEESF_EEENS_10tfloat32_tENS5_IJlSB_lEEESH_SI_NS4_8TiledMMAINS4_8MMA_AtomIJNS4_17SM100_MMA_TF32_SSISH_SH_fLi128ELi64ELNS4_4UMMA5MajorE0ELSN_0ELNSM_7ScaleInE0ELSO_0EEEEEENS4_6LayoutISC_NS5_IJNSA_ILi0EEESS_SS_EEEEENS5_IJNS4_10UnderscoreESV_SV_EEEEENS4_13SM90_TMA_LOADENS4_14ComposedLayoutINS4_7SwizzleILi3ELi4ELi3EEENS4_18smem_ptr_flag_bitsILi32EEENSR_INS5_IJNSA_ILi8EEENSA_ILi32EEEEEENS5_IJS15_SB_EEEEEEEvNS4_8identityESY_S19_vS1A_EENS_8epilogue10collective18CollectiveEpilogueINS1C_23Sm100TmaWarpSpecializedILi4ELi2ELi16ELb1ELb0EEEJSG_NS5_IJNSR_ISE_SB_EENSR_INSA_ILi16EEESB_EEEEESH_SI_SH_SI_NS1C_6fusion15FusionCallbacksIS1G_NS1L_17LinearCombinationISH_fSH_fLNS_15FloatRoundStyleE2EEESG_S1K_JEEENS4_5SM1004TMEM4LOAD26SM100_TMEM_LOAD_32dp32b16xESY_NSZ_INS10_ILi2ELi4ELi3EEES13_NSR_INS5_IJS14_S1I_EEENS5_IJS1I_SB_EEEEEEENS4_39AutoVectorizingCopyWithAssumedAlignmentILi128EEENS4_14SM90_TMA_STOREES1Z_S21_S21_EEEvvEEEEvNT_6ParamsE) ;  /* 0xffffff6c02f87950 */ /* 0x000fea0003c3ffff */
        .weak           $__internal_2_$__cuda_sm10x_tcgen05_guardrail_trap_unallocated_columns_being_dealloced
        .type           $__internal_2_$__cuda_sm10x_tcgen05_guardrail_trap_unallocated_columns_being_dealloced,@function
        .size           $__internal_2_$__cuda_sm10x_tcgen05_guardrail_trap_unallocated_columns_being_dealloced,(.L_x_176 - $__internal_2_$__cuda_sm10x_tcgen05_guardrail_trap_unallocated_columns_being_dealloced)
$__internal_2_$__cuda_sm10x_tcgen05_guardrail_trap_unallocated_columns_being_dealloced:
[----:B------:R-:W-:Y:S05]  /*9020*/  BPT.TRAP 0x1 ;  /* 0x000000040000795c */ /* 0x000fea0000300000 */
[----:B------:R-:W-:-:S04]  /*9030*/  HFMA2 R3, -RZ, RZ, 0, 0 ;  /* 0x00000000ff037431 */ /* 0x000fc800000001ff */
[----:B------:R-:W-:Y:S05]  /*9040*/  RET.REL.NODEC R2 `(_ZN7cutlass13device_kernelINS_4gemm6kernel13GemmUniversalIN4cute5tupleIJiiiiEEENS1_10collective13CollectiveMmaINS1_35MainloopSm100TmaUmmaWarpSpecializedILi4ELi2ELi4ENS5_IJNS4_1CILi1EEESB_SB_EEEEENS5_IJNSA_ILi128EEENSA_ILi64EEESF_EEENS_10tfloat32_tENS5_IJlSB_lEEESH_SI_NS4_8TiledMMAINS4_8MMA_AtomIJNS4_17SM100_MMA_TF32_SSISH_SH_fLi128ELi64ELNS4_4UMMA5MajorE0ELSN_0ELNSM_7ScaleInE0ELSO_0EEEEEENS4_6LayoutISC_NS5_IJNSA_ILi0EEESS_SS_EEEEENS5_IJNS4_10UnderscoreESV_SV_EEEEENS4_13SM90_TMA_LOADENS4_14ComposedLayoutINS4_7SwizzleILi3ELi4ELi3EEENS4_18smem_ptr_flag_bitsILi32EEENSR_INS5_IJNSA_ILi8EEENSA_ILi32EEEEEENS5_IJS15_SB_EEEEEEEvNS4_8identityESY_S19_vS1A_EENS_8epilogue10collective18CollectiveEpilogueINS1C_23Sm100TmaWarpSpecializedILi4ELi2ELi16ELb1ELb0EEEJSG_NS5_IJNSR_ISE_SB_EENSR_INSA_ILi16EEESB_EEEEESH_SI_SH_SI_NS1C_6fusion15FusionCallbacksIS1G_NS1L_17LinearCombinationISH_fSH_fLNS_15FloatRoundStyleE2EEESG_S1K_JEEENS4_5SM1004TMEM4LOAD26SM100_TMEM_LOAD_32dp32b16xESY_NSZ_INS10_ILi2ELi4ELi3EEES13_NSR_INS5_IJS14_S1I_EEENS5_IJS1I_SB_EEEEEEENS4_39AutoVectorizingCopyWithAssumedAlignmentILi128EEENS4_14SM90_TMA_STOREES1Z_S21_S21_EEEvvEEEEvNT_6ParamsE) ;  /* 0xffffff6c02ec7950 */ /* 0x000fea0003c3ffff */
.L_x_175:
[----:B------:R-:W-:-:S00]  /*9050*/  BRA `(.L_x_175) ;  /* 0xfffffffc00fc7947 */ /* 0x000fc0000383ffff */
[----:B------:R-:W-:-:S00]  /*9060*/  NOP ;  /* 0x0000000000007918 */ /* 0x000fc00000000000 */
        /* <DEDUP_REMOVED lines=9> */
.L_x_176:


//--------------------- .nv.global.init           --------------------------
	.section	.nv.global.init,"aw",@progbits
.nv.global.init:
	.type		$str$27,@object
	.size		$str$27,($str$28 - $str$27)
$str$27:
        /*0000*/ 	.byte	0x28, 0x61, 0x64, 0x64, 0x72, 0x65, 0x73, 0x73, 0x20, 0x26, 0x20, 0x6d, 0x61, 0x73, 0x6b, 0x29
        /*0010*/ 	.byte	0x20, 0x3d, 0x3d, 0x20, 0x30, 0x00
	.type		$str$28,@object
	.size		$str$28,($str$26 - $str$28)
$str$28:
        /*0016*/ 	.byte	0x2f, 0x74, 0x6d, 0x70, 0x2f, 0x63, 0x75, 0x74, 0x6c, 0x61, 0x73, 0x73, 0x5f, 0x73, 0x77, 0x65
        /*0026*/ 	.byte	0x65, 0x70, 0x5f, 0x73, 0x72, 0x63, 0x2f, 0x69, 0x6e, 0x63, 0x6c, 0x75, 0x64, 0x65, 0x2f, 0x63
        /*0036*/ 	.byte	0x75, 0x74, 0x65, 0x2f, 0x70, 0x6f, 0x69, 0x6e, 0x74, 0x65, 0x72, 0x5f, 0x66, 0x6c, 0x61, 0x67
        /*0046*/ 	.byte	0x67, 0x65, 0x64, 0x2e, 0x68, 0x70, 0x70, 0x00
	.type		$str$26,@object
	.size		$str$26,($str$25 - $str$26)
$str$26:
        /*004e*/ 	.byte	0x2f, 0x74, 0x6d, 0x70, 0x2f, 0x63, 0x75, 0x74, 0x6c, 0x61, 0x73, 0x73, 0x5f, 0x73, 0x77, 0x65
        /*005e*/ 	.byte	0x65, 0x70, 0x5f, 0x73, 0x72, 0x63, 0x2f, 0x69, 0x6e, 0x63, 0x6c, 0x75, 0x64, 0x65, 0x2f, 0x63
        /*006e*/ 	.byte	0x75, 0x74, 0x65, 0x2f, 0x61, 0x74, 0x6f, 0x6d, 0x2f, 0x63, 0x6f, 0x70, 0x79, 0x5f, 0x74, 0x72
        /*007e*/ 	.byte	0x61, 0x69, 0x74, 0x73, 0x5f, 0x73, 0x6d, 0x31, 0x30, 0x30, 0x2e, 0x68, 0x70, 0x70, 0x00
	.type		$str$25,@object
	.size		$str$25,(__unnamed_1 - $str$25)
$str$25:
        /*008d*/ 	.byte	0x28, 0x28, 0x75, 0x69, 0x6e, 0x74, 0x33, 0x32, 0x5f, 0x74, 0x28, 0x74, 0x68, 0x72, 0x65, 0x61
        /*009d*/ 	.byte	0x64, 0x49, 0x64, 0x78, 0x2e, 0x78, 0x29, 0x20, 0x2f, 0x20, 0x33, 0x32, 0x29, 0x20, 0x25, 0x20
        /*00ad*/ 	.byte	0x34, 0x29, 0x20, 0x3d, 0x3d, 0x20, 0x28, 0x28, 0x28, 0x74, 0x6d, 0x65, 0x6d, 0x5f, 0x61, 0x64
        /*00bd*/ 	.byte	0x64, 0x72, 0x20, 0x3e, 0x3e, 0x20, 0x31, 0x36, 0x29, 0x20, 0x2f, 0x20, 0x33, 0x32, 0x29, 0x20
        /*00cd*/ 	.byte	0x25, 0x20, 0x34, 0x29, 0x00
	.type		__unnamed_1,@object
	.size		__unnamed_1,(__unnamed_2 - __unnamed_1)
__unnamed_1:
        /*00d2*/ 	.byte	0x61, 0x75, 0x74, 0x6f, 0x20, 0x63, 0x75, 0x74, 0x65, 0x3a, 0x3a, 0x61, 0x73, 0x5f, 0x70, 0x6f
        /* <DEDUP_REMOVED lines=24> */
        /*0262*/ 	.byte	0x32, 0x30, 0x34, 0x38, 0x3e, 0x3e, 0x3e, 0x3e, 0x5d, 0x00
	.type		__unnamed_2,@object
	.size		__unnamed_2,(.L_2 - __unnamed_2)
__unnamed_2:
        /* <DEDUP_REMOVED lines=42> */
        /*050c*/ 	.byte	0x3e, 0x5d, 0x00
.L_2:


//--------------------- .nv.shared._ZN7cutlass13device_kernelINS_4gemm6kernel13GemmUniversalIN4cute5tupleIJiiiiEEENS1_10collective13CollectiveMmaINS1_35MainloopSm100TmaUmmaWarpSpecializedILi4ELi2ELi4ENS5_IJNS4_1CILi1EEESB_SB_EEEEENS5_IJNSA_ILi128EEENSA_ILi64EEESF_EEENS_10tfloat32_tENS5_IJlSB_lEEESH_SI_NS4_8TiledMMAINS4_8MMA_AtomIJNS4_17SM100_MMA_TF32_SSISH_SH_fLi128ELi64ELNS4_4UMMA5MajorE0ELSN_0ELNSM_7ScaleInE0ELSO_0EEEEEENS4_6LayoutISC_NS5_IJNSA_ILi0EEESS_SS_EEEEENS5_IJNS4_10UnderscoreESV_SV_EEEEENS4_13SM90_TMA_LOADENS4_14ComposedLayoutINS4_7SwizzleILi3ELi4ELi3EEENS4_18smem_ptr_flag_bitsILi32EEENSR_INS5_IJNSA_ILi8EEENSA_ILi32EEEEEENS5_IJS15_SB_EEEEEEEvNS4_8identityESY_S19_vS1A_EENS_8epilogue10collective18CollectiveEpilogueINS1C_23Sm100TmaWarpSpecializedILi4ELi2ELi16ELb1ELb0EEEJSG_NS5_IJNSR_ISE_SB_EENSR_INSA_ILi16EEESB_EEEEESH_SI_SH_SI_NS1C_6fusion15FusionCallbacksIS1G_NS1L_17LinearCombinationISH_fSH_fLNS_15FloatRoundStyleE2EEESG_S1K_JEEENS4_5SM1004TMEM4LOAD26SM100_TMEM_LOAD_32dp32b16xESY_NSZ_INS10_ILi2ELi4ELi3EEES13_NSR_INS5_IJS14_S1I_EEENS5_IJS1I_SB_EEEEEEENS4_39AutoVectorizingCopyWithAssumedAlignmentILi128EEENS4_14SM90_TMA_STOREES1Z_S21_S21_EEEvvEEEEvNT_6ParamsE --------------------------
	.section	.nv.shared._ZN7cutlass13device_kernelINS_4gemm6kernel13GemmUniversalIN4cute5tupleIJiiiiEEENS1_10collective13CollectiveMmaINS1_35MainloopSm100TmaUmmaWarpSpecializedILi4ELi2ELi4ENS5_IJNS4_1CILi1EEESB_SB_EEEEENS5_IJNSA_ILi128EEENSA_ILi64EEESF_EEENS_10tfloat32_tENS5_IJlSB_lEEESH_SI_NS4_8TiledMMAINS4_8MMA_AtomIJNS4_17SM100_MMA_TF32_SSISH_SH_fLi128ELi64ELNS4_4UMMA5MajorE0ELSN_0ELNSM_7ScaleInE0ELSO_0EEEEEENS4_6LayoutISC_NS5_IJNSA_ILi0EEESS_SS_EEEEENS5_IJNS4_10UnderscoreESV_SV_EEEEENS4_13SM90_TMA_LOADENS4_14ComposedLayoutINS4_7SwizzleILi3ELi4ELi3EEENS4_18smem_ptr_flag_bitsILi32EEENSR_INS5_IJNSA_ILi8EEENSA_ILi32EEEEEENS5_IJS15_SB_EEEEEEEvNS4_8identityESY_S19_vS1A_EENS_8epilogue10collective18CollectiveEpilogueINS1C_23Sm100TmaWarpSpecializedILi4ELi2ELi16ELb1ELb0EEEJSG_NS5_IJNSR_ISE_SB_EENSR_INSA_ILi16EEESB_EEEEESH_SI_SH_SI_NS1C_6fusion15FusionCallbacksIS1G_NS1L_17LinearCombinationISH_fSH_fLNS_15FloatRoundStyleE2EEESG_S1K_JEEENS4_5SM1004TMEM4LOAD26SM100_TMEM_LOAD_32dp32b16xESY_NSZ_INS10_ILi2ELi4ELi3EEES13_NSR_INS5_IJS14_S1I_EEENS5_IJS1I_SB_EEEEEEENS4_39AutoVectorizingCopyWithAssumedAlignmentILi128EEENS4_14SM90_TMA_STOREES1Z_S21_S21_EEEvvEEEEvNT_6ParamsE,"aw",@nobits
	.sectionflags	@""
	.align	16
	.zero		1024


//--------------------- .nv.shared.reserved.0     --------------------------
	.section	.nv.shared.reserved.0,"aw",@nobits
	.weak		__nv_reservedSMEM_offset_0_alias
	.size		__nv_reservedSMEM_offset_0_alias, 0, 64
	.other		__nv_reservedSMEM_offset_0_alias,@"STO_CUDA_RESERVED_SHARED STV_DEFAULT"
__nv_reservedSMEM_offset_0_alias:
	.zero		0
.nv.shared.reserved.0:
	.zero		64
	.weak		__nv_reservedSMEM_tcgen05_partition
	.type		__nv_reservedSMEM_tcgen05_partition,@object
	.size		__nv_reservedSMEM_tcgen05_partition,(.L_0 - __nv_reservedSMEM_tcgen05_partition)
__nv_reservedSMEM_tcgen05_partition:
	.zero		32
.L_0:


//--------------------- .nv.global                --------------------------
	.section	.nv.global,"aw",@nobits
.nv.global:
	.type		_ZN40_INTERNAL_7d8247a5_4_k_cu_d97a9e2f_361574cute1_E,@object
	.size		_ZN40_INTERNAL_7d8247a5_4_k_cu_d97a9e2f_361574cute1_E,(_ZN40_INTERNAL_7d8247a5_4_k_cu_d97a9e2f_361574cuda3std3__45__cpo6cbeginE - _ZN40_INTERNAL_7d8247a5_4_k_cu_d97a9e2f_361574cute1_E)
_ZN40_INTERNAL_7d8247a5_4_k_cu_d97a9e2f_361574cute1_E:
	.zero		1
	.type		_ZN40_INTERNAL_7d8247a5_4_k_cu_d97a9e2f_361574cuda3std3__45__cpo6cbeginE,@object
	.size		_ZN40_INTERNAL_7d8247a5_4_k_cu_d97a9e2f_361574cuda3std3__45__cpo6cbeginE,(_ZN40_INTERNAL_7d8247a5_4_k_cu_d97a9e2f_361574cuda3std3__48in_placeE - _ZN40_INTERNAL_7d8247a5_4_k_cu_d97a9e2f_361574cuda3std3__45__cpo6cbeginE)
_ZN40_INTERNAL_7d8247a5_4_k_cu_d97a9e2f_361574cuda3std3__45__cpo6cbeginE:
	.zero		1
	.type		_ZN40_INTERNAL_7d8247a5_4_k_cu_d97a9e2f_361574cuda3std3__48in_placeE,@object
	.size		_ZN40_INTERNAL_7d8247a5_4_k_cu_d97a9e2f_361574cuda3std3__48in_placeE,(_ZN40_INTERNAL_7d8247a5_4_k_cu_d97a9e2f_361574cuda3std6ranges3__45__cpo9iter_moveE - _ZN40_INTERNAL_7d8247a5_4_k_cu_d97a9e2f_361574cuda3std3__48in_placeE)
_ZN40_INTERNAL_7d8247a5_4_k_cu_d97a9e2f_361574cuda3std3__48in_placeE:
	.zero		1
	.type		_ZN40_INTERNAL_7d8247a5_4_k_cu_d97a9e2f_361574cuda3std6ranges3__45__cpo9iter_moveE,@object
	.size		_ZN40_INTERNAL_7d8247a5_4_k_cu_d97a9e2f_361574cuda3std6ranges3__45__cpo9iter_moveE,(_ZN40_INTERNAL_7d8247a5_4_k_cu_d97a9e2f_361574cuda3std3__45__cpo5beginE - _ZN40_INTERNAL_7d8247a5_4_k_cu_d97a9e2f_361574cuda3std6ranges3__45__cpo9iter_moveE)
_ZN40_INTERNAL_7d8247a5_4_k_cu_d97a9e2f_361574cuda3std6ranges3__45__cpo9iter_moveE:
	.zero		1
	.type		_ZN40_INTERNAL_7d8247a5_4_k_cu_d97a9e2f_361574cuda3std3__45__cpo5beginE,@object
	.size		_ZN40_INTERNAL_7d8247a5_4_k_cu_d97a9e2f_361574cuda3std3__45__cpo5beginE,(_ZN40_INTERNAL_7d8247a5_4_k_cu_d97a9e2f_361574cuda3std3__442_GLOBAL__N__7d8247a5_4_k_cu_d97a9e2f_361576ignoreE - _ZN40_INTERNAL_7d8247a5_4_k_cu_d97a9e2f_361574cuda3std3__45__cpo5beginE)
_ZN40_INTERNAL_7d8247a5_4_k_cu_d97a9e2f_361574cuda3std3__45__cpo5beginE:
	.zero		1
	.type		_ZN40_INTERNAL_7d8247a5_4_k_cu_d97a9e2f_361574cuda3std3__442_GLOBAL__N__7d8247a5_4_k_cu_d97a9e2f_361576ignoreE,@object
	.size		_ZN40_INTERNAL_7d8247a5_4_k_cu_d97a9e2f_361574cuda3std3__442_GLOBAL__N__7d8247a5_4_k_cu_d97a9e2f_361576ignoreE,(_ZN40_INTERNAL_7d8247a5_4_k_cu_d97a9e2f_361574cute7productE - _ZN40_INTERNAL_7d8247a5_4_k_cu_d97a9e2f_361574cuda3std3__442_GLOBAL__N__7d8247a5_4_k_cu_d97a9e2f_361576ignoreE)
_ZN40_INTERNAL_7d8247a5_4_k_cu_d97a9e2f_361574cuda3std3__442_GLOBAL__N__7d8247a5_4_k_cu_d97a9e2f_361576ignoreE:
	.zero		1
	.type		_ZN40_INTERNAL_7d8247a5_4_k_cu_d97a9e2f_361574cute7productE,@object
	.size		_ZN40_INTERNAL_7d8247a5_4_k_cu_d97a9e2f_361574cute7productE,(_ZN40_INTERNAL_7d8247a5_4_k_cu_d97a9e2f_361574cuda3std3__45__cpo3endE - _ZN40_INTERNAL_7d8247a5_4_k_cu_d97a9e2f_361574cute7productE)
_ZN40_INTERNAL_7d8247a5_4_k_cu_d97a9e2f_361574cute7productE:
	.zero		1
	.type		_ZN40_INTERNAL_7d8247a5_4_k_cu_d97a9e2f_361574cuda3std3__45__cpo3endE,@object
	.size		_ZN40_INTERNAL_7d8247a5_4_k_cu_d97a9e2f_361574cuda3std3__45__cpo3endE,(_ZN40_INTERNAL_7d8247a5_4_k_cu_d97a9e2f_361574cuda3std3__419piecewise_constructE - _ZN40_INTERNAL_7d8247a5_4_k_cu_d97a9e2f_361574cuda3std3__45__cpo3endE)
_ZN40_INTERNAL_7d8247a5_4_k_cu_d97a9e2f_361574cuda3std3__45__cpo3endE:
	.zero		1
	.type		_ZN40_INTERNAL_7d8247a5_4_k_cu_d97a9e2f_361574cuda3std3__419piecewise_constructE,@object
	.size		_ZN40_INTERNAL_7d8247a5_4_k_cu_d97a9e2f_361574cuda3std3__419piecewise_constructE,(_ZN40_INTERNAL_7d8247a5_4_k_cu_d97a9e2f_361574cuda3std3__45__cpo4cendE - _ZN40_INTERNAL_7d8247a5_4_k_cu_d97a9e2f_361574cuda3std3__419piecewise_constructE)
_ZN40_INTERNAL_7d8247a5_4_k_cu_d97a9e2f_361574cuda3std3__419piecewise_constructE:
	.zero		1
	.type		_ZN40_INTERNAL_7d8247a5_4_k_cu_d97a9e2f_361574cuda3std3__45__cpo4cendE,@object
	.size		_ZN40_INTERNAL_7d8247a5_4_k_cu_d97a9e2f_361574cuda3std3__45__cpo4cendE,(_ZN40_INTERNAL_7d8247a5_4_k_cu_d97a9e2f_361574cuda3std6ranges3__45__cpo4swapE - _ZN40_INTERNAL_7d8247a5_4_k_cu_d97a9e2f_361574cuda3std3__45__cpo4cendE)
_ZN40_INTERNAL_7d8247a5_4_k_cu_d97a9e2f_361574cuda3std3__45__cpo4cendE:
	.zero		1
	.type		_ZN40_INTERNAL_7d8247a5_4_k_cu_d97a9e2f_361574cuda3std6ranges3__45__cpo4swapE,@object
	.size		_ZN40_INTERNAL_7d8247a5_4_k_cu_d97a9e2f_361574cuda3std6ranges3__45__cpo4swapE,(.L_10 - _ZN40_INTERNAL_7d8247a5_4_k_cu_d97a9e2f_361574cuda3std6ranges3__45__cpo4swapE)
_ZN40_INTERNAL_7d8247a5_4_k_cu_d97a9e2f_361574cuda3std6ranges3__45__cpo4swapE:
	.zero		1
.L_10:


//--------------------- .nv.constant0._ZN7cutlass13device_kernelINS_4gemm6kernel13GemmUniversalIN4cute5tupleIJiiiiEEENS1_10collective13CollectiveMmaINS1_35MainloopSm100TmaUmmaWarpSpecializedILi4ELi2ELi4ENS5_IJNS4_1CILi1EEESB_SB_EEEEENS5_IJNSA_ILi128EEENSA_ILi64EEESF_EEENS_10tfloat32_tENS5_IJlSB_lEEESH_SI_NS4_8TiledMMAINS4_8MMA_AtomIJNS4_17SM100_MMA_TF32_SSISH_SH_fLi128ELi64ELNS4_4UMMA5MajorE0ELSN_0ELNSM_7ScaleInE0ELSO_0EEEEEENS4_6LayoutISC_NS5_IJNSA_ILi0EEESS_SS_EEEEENS5_IJNS4_10UnderscoreESV_SV_EEEEENS4_13SM90_TMA_LOADENS4_14ComposedLayoutINS4_7SwizzleILi3ELi4ELi3EEENS4_18smem_ptr_flag_bitsILi32EEENSR_INS5_IJNSA_ILi8EEENSA_ILi32EEEEEENS5_IJS15_SB_EEEEEEEvNS4_8identityESY_S19_vS1A_EENS_8epilogue10collective18CollectiveEpilogueINS1C_23Sm100TmaWarpSpecializedILi4ELi2ELi16ELb1ELb0EEEJSG_NS5_IJNSR_ISE_SB_EENSR_INSA_ILi16EEESB_EEEEESH_SI_SH_SI_NS1C_6fusion15FusionCallbacksIS1G_NS1L_17LinearCombinationISH_fSH_fLNS_15FloatRoundStyleE2EEESG_S1K_JEEENS4_5SM1004TMEM4LOAD26SM100_TMEM_LOAD_32dp32b16xESY_NSZ_INS10_ILi2ELi4ELi3EEES13_NSR_INS5_IJS14_S1I_EEENS5_IJS1I_SB_EEEEEEENS4_39AutoVectorizingCopyWithAssumedAlignmentILi128EEENS4_14SM90_TMA_STOREES1Z_S21_S21_EEEvvEEEEvNT_6ParamsE --------------------------
	.section	.nv.constant0._ZN7cutlass13device_kernelINS_4gemm6kernel13GemmUniversalIN4cute5tupleIJiiiiEEENS1_10collective13CollectiveMmaINS1_35MainloopSm100TmaUmmaWarpSpecializedILi4ELi2ELi4ENS5_IJNS4_1CILi1EEESB_SB_EEEEENS5_IJNSA_ILi128EEENSA_ILi64EEESF_EEENS_10tfloat32_tENS5_IJlSB_lEEESH_SI_NS4_8TiledMMAINS4_8MMA_AtomIJNS4_17SM100_MMA_TF32_SSISH_SH_fLi128ELi64ELNS4_4UMMA5MajorE0ELSN_0ELNSM_7ScaleInE0ELSO_0EEEEEENS4_6LayoutISC_NS5_IJNSA_ILi0EEESS_SS_EEEEENS5_IJNS4_10UnderscoreESV_SV_EEEEENS4_13SM90_TMA_LOADENS4_14ComposedLayoutINS4_7SwizzleILi3ELi4ELi3EEENS4_18smem_ptr_flag_bitsILi32EEENSR_INS5_IJNSA_ILi8EEENSA_ILi32EEEEEENS5_IJS15_SB_EEEEEEEvNS4_8identityESY_S19_vS1A_EENS_8epilogue10collective18CollectiveEpilogueINS1C_23Sm100TmaWarpSpecializedILi4ELi2ELi16ELb1ELb0EEEJSG_NS5_IJNSR_ISE_SB_EENSR_INSA_ILi16EEESB_EEEEESH_SI_SH_SI_NS1C_6fusion15FusionCallbacksIS1G_NS1L_17LinearCombinationISH_fSH_fLNS_15FloatRoundStyleE2EEESG_S1K_JEEENS4_5SM1004TMEM4LOAD26SM100_TMEM_LOAD_32dp32b16xESY_NSZ_INS10_ILi2ELi4ELi3EEES13_NSR_INS5_IJS14_S1I_EEENS5_IJS1I_SB_EEEEEEENS4_39AutoVectorizingCopyWithAssumedAlignmentILi128EEENS4_14SM90_TMA_STOREES1Z_S21_S21_EEEvvEEEEvNT_6ParamsE,"a",@progbits
	.sectionflags	@""
	.align	4
.nv.constant0._ZN7cutlass13device_kernelINS_4gemm6kernel13GemmUniversalIN4cute5tupleIJiiiiEEENS1_10collective13CollectiveMmaINS1_35MainloopSm100TmaUmmaWarpSpecializedILi4ELi2ELi4ENS5_IJNS4_1CILi1EEESB_SB_EEEEENS5_IJNSA_ILi128EEENSA_ILi64EEESF_EEENS_10tfloat32_tENS5_IJlSB_lEEESH_SI_NS4_8TiledMMAINS4_8MMA_AtomIJNS4_17SM100_MMA_TF32_SSISH_SH_fLi128ELi64ELNS4_4UMMA5MajorE0ELSN_0ELNSM_7ScaleInE0ELSO_0EEEEEENS4_6LayoutISC_NS5_IJNSA_ILi0EEESS_SS_EEEEENS5_IJNS4_10UnderscoreESV_SV_EEEEENS4_13SM90_TMA_LOADENS4_14ComposedLayoutINS4_7SwizzleILi3ELi4ELi3EEENS4_18smem_ptr_flag_bitsILi32EEENSR_INS5_IJNSA_ILi8EEENSA_ILi32EEEEEENS5_IJS15_SB_EEEEEEEvNS4_8identityESY_S19_vS1A_EENS_8epilogue10collective18CollectiveEpilogueINS1C_23Sm100TmaWarpSpecializedILi4ELi2ELi16ELb1ELb0EEEJSG_NS5_IJNSR_ISE_SB_EENSR_INSA_ILi16EEESB_EEEEESH_SI_SH_SI_NS1C_6fusion15FusionCallbacksIS1G_NS1L_17LinearCombinationISH_fSH_fLNS_15FloatRoundStyleE2EEESG_S1K_JEEENS4_5SM1004TMEM4LOAD26SM100_TMEM_LOAD_32dp32b16xESY_NSZ_INS10_ILi2ELi4ELi3EEES13_NSR_INS5_IJS14_S1I_EEENS5_IJS1I_SB_EEEEEEENS4_39AutoVectorizingCopyWithAssumedAlignmentILi128EEENS4_14SM90_TMA_STOREES1Z_S21_S21_EEEvvEEEEvNT_6ParamsE:
	.zero		2944


//--------------------- SYMBOLS --------------------------

	.type		.nv.reservedSmem.offset0,@object
	.size		.nv.reservedSmem.offset0,0x4
	.type		.nv.reservedSmem.cap,@object
	.size		.nv.reservedSmem.cap,0x4
	.type		__assertfail,@function
